//
// Generated by NVIDIA NVVM Compiler
//
// Compiler Build ID: CL-36424714
// Cuda compilation tools, release 13.0, V13.0.88
// Based on NVVM 20.0.0
//

.version 9.0
.target sm_100
.address_size 64

	// .globl	_Z22kernel_doublesize_dim3PfS_iii
.extern .shared .align 16 .b8 data[];

.visible .entry _Z22kernel_doublesize_dim3PfS_iii(
	.param .u64 .ptr .align 1 _Z22kernel_doublesize_dim3PfS_iii_param_0,
	.param .u64 .ptr .align 1 _Z22kernel_doublesize_dim3PfS_iii_param_1,
	.param .u32 _Z22kernel_doublesize_dim3PfS_iii_param_2,
	.param .u32 _Z22kernel_doublesize_dim3PfS_iii_param_3,
	.param .u32 _Z22kernel_doublesize_dim3PfS_iii_param_4
)
{
	.reg .pred 	%p<7>;
	.reg .b32 	%r<59>;
	.reg .b32 	%f<17>;
	.reg .b64 	%rd<25>;

	ld.param.u64 	%rd1, [_Z22kernel_doublesize_dim3PfS_iii_param_0];
	ld.param.u64 	%rd2, [_Z22kernel_doublesize_dim3PfS_iii_param_1];
	ld.param.u32 	%r4, [_Z22kernel_doublesize_dim3PfS_iii_param_2];
	ld.param.u32 	%r7, [_Z22kernel_doublesize_dim3PfS_iii_param_3];
	ld.param.u32 	%r6, [_Z22kernel_doublesize_dim3PfS_iii_param_4];
	mov.u32 	%r8, %tid.x;
	mov.u32 	%r9, %ctaid.x;
	mov.u32 	%r1, %ntid.x;
	mul.lo.s32 	%r10, %r1, %r9;
	shl.b32 	%r11, %r10, 1;
	add.s32 	%r2, %r11, %r8;
	mov.u32 	%r12, %tid.y;
	mov.u32 	%r13, %ctaid.y;
	mov.u32 	%r14, %ntid.y;
	mad.lo.s32 	%r15, %r13, %r14, %r12;
	setp.ge.s32 	%p1, %r2, %r4;
	setp.ge.s32 	%p2, %r15, %r7;
	or.pred  	%p3, %p1, %p2;
	@%p3 bra 	$L__BB0_2;
	cvta.to.global.u64 	%rd3, %rd2;
	cvta.to.global.u64 	%rd4, %rd1;
	mov.u32 	%r16, %tid.z;
	mov.u32 	%r17, %ntid.z;
	mul.lo.s32 	%r18, %r15, %r17;
	mul.lo.s32 	%r19, %r18, %r4;
	mad.lo.s32 	%r20, %r2, %r17, %r16;
	add.s32 	%r21, %r20, %r19;
	add.s32 	%r22, %r15, 1;
	setp.lt.u32 	%p4, %r22, %r7;
	add.s32 	%r23, %r2, 1;
	setp.lt.s32 	%p5, %r23, %r4;
	mul.lo.s32 	%r24, %r6, %r17;
	shr.u32 	%r25, %r15, 1;
	mul.lo.s32 	%r26, %r24, %r25;
	selp.u32 	%r27, 1, 0, %p4;
	add.s32 	%r28, %r15, %r27;
	shr.u32 	%r29, %r28, 1;
	mul.lo.s32 	%r30, %r29, %r24;
	shr.s32 	%r31, %r2, 1;
	selp.u32 	%r32, 1, 0, %p5;
	add.s32 	%r33, %r2, %r32;
	shr.s32 	%r34, %r33, 1;
	mul.lo.s32 	%r35, %r34, %r17;
	mad.lo.s32 	%r36, %r31, %r17, %r16;
	add.s32 	%r37, %r36, %r26;
	add.s32 	%r38, %r26, %r16;
	add.s32 	%r39, %r38, %r35;
	add.s32 	%r40, %r36, %r30;
	add.s32 	%r41, %r35, %r16;
	add.s32 	%r42, %r41, %r30;
	mul.wide.s32 	%rd5, %r37, 4;
	add.s64 	%rd6, %rd3, %rd5;
	ld.global.f32 	%f1, [%rd6];
	mul.wide.s32 	%rd7, %r39, 4;
	add.s64 	%rd8, %rd3, %rd7;
	ld.global.f32 	%f2, [%rd8];
	add.f32 	%f3, %f1, %f2;
	mul.wide.s32 	%rd9, %r40, 4;
	add.s64 	%rd10, %rd3, %rd9;
	ld.global.f32 	%f4, [%rd10];
	add.f32 	%f5, %f3, %f4;
	mul.wide.s32 	%rd11, %r42, 4;
	add.s64 	%rd12, %rd3, %rd11;
	ld.global.f32 	%f6, [%rd12];
	add.f32 	%f7, %f5, %f6;
	mul.f32 	%f8, %f7, 0f3E800000;
	mul.wide.s32 	%rd13, %r21, 4;
	add.s64 	%rd14, %rd4, %rd13;
	st.global.f32 	[%rd14], %f8;
	add.s32 	%r43, %r2, %r1;
	mad.lo.s32 	%r44, %r43, %r17, %r16;
	add.s32 	%r45, %r44, %r19;
	add.s32 	%r46, %r23, %r1;
	setp.lt.u32 	%p6, %r46, %r4;
	shr.u32 	%r47, %r43, 1;
	mul.lo.s32 	%r48, %r47, %r17;
	selp.u32 	%r49, 1, 0, %p6;
	add.s32 	%r50, %r43, %r49;
	shr.u32 	%r51, %r50, 1;
	mul.lo.s32 	%r52, %r51, %r17;
	add.s32 	%r53, %r48, %r16;
	add.s32 	%r54, %r38, %r48;
	add.s32 	%r55, %r38, %r52;
	add.s32 	%r56, %r53, %r30;
	add.s32 	%r57, %r52, %r16;
	add.s32 	%r58, %r57, %r30;
	mul.wide.s32 	%rd15, %r54, 4;
	add.s64 	%rd16, %rd3, %rd15;
	ld.global.f32 	%f9, [%rd16];
	mul.wide.s32 	%rd17, %r55, 4;
	add.s64 	%rd18, %rd3, %rd17;
	ld.global.f32 	%f10, [%rd18];
	add.f32 	%f11, %f9, %f10;
	mul.wide.s32 	%rd19, %r56, 4;
	add.s64 	%rd20, %rd3, %rd19;
	ld.global.f32 	%f12, [%rd20];
	add.f32 	%f13, %f11, %f12;
	mul.wide.s32 	%rd21, %r58, 4;
	add.s64 	%rd22, %rd3, %rd21;
	ld.global.f32 	%f14, [%rd22];
	add.f32 	%f15, %f13, %f14;
	mul.f32 	%f16, %f15, 0f3E800000;
	mul.wide.s32 	%rd23, %r45, 4;
	add.s64 	%rd24, %rd4, %rd23;
	st.global.f32 	[%rd24], %f16;
$L__BB0_2:
	ret;

}
	// .globl	_Z17kernel_doublesizePfS_iiii
.visible .entry _Z17kernel_doublesizePfS_iiii(
	.param .u64 .ptr .align 1 _Z17kernel_doublesizePfS_iiii_param_0,
	.param .u64 .ptr .align 1 _Z17kernel_doublesizePfS_iiii_param_1,
	.param .u32 _Z17kernel_doublesizePfS_iiii_param_2,
	.param .u32 _Z17kernel_doublesizePfS_iiii_param_3,
	.param .u32 _Z17kernel_doublesizePfS_iiii_param_4,
	.param .u32 _Z17kernel_doublesizePfS_iiii_param_5
)
{
	.reg .pred 	%p<27>;
	.reg .b32 	%r<181>;
	.reg .b32 	%f<41>;
	.reg .b64 	%rd<55>;

	ld.param.u64 	%rd3, [_Z17kernel_doublesizePfS_iiii_param_0];
	ld.param.u64 	%rd4, [_Z17kernel_doublesizePfS_iiii_param_1];
	ld.param.u32 	%r62, [_Z17kernel_doublesizePfS_iiii_param_2];
	ld.param.u32 	%r63, [_Z17kernel_doublesizePfS_iiii_param_3];
	ld.param.u32 	%r64, [_Z17kernel_doublesizePfS_iiii_param_4];
	ld.param.u32 	%r65, [_Z17kernel_doublesizePfS_iiii_param_5];
	cvta.to.global.u64 	%rd1, %rd3;
	cvta.to.global.u64 	%rd2, %rd4;
	mov.u32 	%r1, %ctaid.x;
	mov.u32 	%r66, %tid.y;
	mov.u32 	%r67, %ctaid.y;
	mov.u32 	%r68, %ntid.y;
	mad.lo.s32 	%r2, %r67, %r68, %r66;
	setp.lt.s32 	%p1, %r65, 1;
	@%p1 bra 	$L__BB1_17;
	mul.lo.s32 	%r70, %r65, 3;
	mul.lo.s32 	%r3, %r65, %r62;
	add.s32 	%r71, %r2, 1;
	setp.lt.s32 	%p2, %r71, %r63;
	mul.lo.s32 	%r72, %r65, %r64;
	shr.u32 	%r73, %r2, 1;
	mul.lo.s32 	%r4, %r72, %r73;
	selp.u32 	%r74, 1, 0, %p2;
	add.s32 	%r75, %r2, %r74;
	shr.u32 	%r76, %r75, 1;
	mul.lo.s32 	%r5, %r76, %r72;
	max.s32 	%r6, %r70, 1;
	and.b32  	%r7, %r6, 3;
	setp.lt.s32 	%p3, %r70, 4;
	mov.b32 	%r176, 0;
	@%p3 bra 	$L__BB1_12;
	and.b32  	%r176, %r6, 2147483644;
	neg.s32 	%r175, %r176;
	mul.lo.s32 	%r77, %r1, 3;
	mul.lo.s32 	%r78, %r77, %r65;
	mov.u32 	%r79, %ntid.x;
	mad.lo.s32 	%r80, %r79, %r78, %r79;
	mov.u32 	%r81, %tid.x;
	add.s32 	%r174, %r81, %r80;
	mad.lo.s32 	%r82, %r3, %r2, %r81;
	add.s32 	%r173, %r82, %r80;
	add.s32 	%r83, %r81, %r65;
	add.s32 	%r172, %r83, %r80;
	add.s32 	%r84, %r78, 2;
	mul.lo.s32 	%r85, %r79, %r84;
	add.s32 	%r171, %r81, %r85;
	add.s32 	%r170, %r82, %r85;
	add.s32 	%r169, %r83, %r85;
	add.s32 	%r86, %r78, 3;
	mul.lo.s32 	%r87, %r79, %r86;
	add.s32 	%r168, %r81, %r87;
	add.s32 	%r167, %r82, %r87;
	add.s32 	%r166, %r83, %r87;
	mul.lo.s32 	%r88, %r77, %r79;
	mad.lo.s32 	%r89, %r62, %r2, %r88;
	mad.lo.s32 	%r165, %r65, %r89, %r81;
	mul.lo.s32 	%r90, %r88, %r65;
	add.s32 	%r91, %r90, %r65;
	add.s32 	%r164, %r81, %r91;
	add.s32 	%r163, %r81, %r90;
$L__BB1_3:
	setp.ge.s32 	%p4, %r2, %r63;
	setp.ge.s32 	%p5, %r163, %r3;
	or.pred  	%p6, %p4, %p5;
	@%p6 bra 	$L__BB1_5;
	setp.lt.s32 	%p7, %r164, %r3;
	div.s32 	%r92, %r163, %r65;
	shr.s32 	%r93, %r92, 1;
	mul.lo.s32 	%r94, %r92, %r65;
	sub.s32 	%r95, %r163, %r94;
	mad.lo.s32 	%r96, %r93, %r65, %r95;
	selp.u32 	%r97, 1, 0, %p7;
	add.s32 	%r98, %r92, %r97;
	shr.s32 	%r99, %r98, 1;
	mad.lo.s32 	%r100, %r99, %r65, %r95;
	add.s32 	%r101, %r96, %r4;
	add.s32 	%r102, %r100, %r4;
	add.s32 	%r103, %r96, %r5;
	add.s32 	%r104, %r100, %r5;
	mul.wide.s32 	%rd5, %r101, 4;
	add.s64 	%rd6, %rd2, %rd5;
	ld.global.f32 	%f1, [%rd6];
	mul.wide.s32 	%rd7, %r102, 4;
	add.s64 	%rd8, %rd2, %rd7;
	ld.global.f32 	%f2, [%rd8];
	add.f32 	%f3, %f1, %f2;
	mul.wide.s32 	%rd9, %r103, 4;
	add.s64 	%rd10, %rd2, %rd9;
	ld.global.f32 	%f4, [%rd10];
	add.f32 	%f5, %f3, %f4;
	mul.wide.s32 	%rd11, %r104, 4;
	add.s64 	%rd12, %rd2, %rd11;
	ld.global.f32 	%f6, [%rd12];
	add.f32 	%f7, %f5, %f6;
	mul.f32 	%f8, %f7, 0f3E800000;
	mul.wide.s32 	%rd13, %r165, 4;
	add.s64 	%rd14, %rd1, %rd13;
	st.global.f32 	[%rd14], %f8;
$L__BB1_5:
	setp.ge.s32 	%p8, %r2, %r63;
	setp.ge.s32 	%p9, %r174, %r3;
	or.pred  	%p10, %p8, %p9;
	@%p10 bra 	$L__BB1_7;
	setp.lt.s32 	%p11, %r172, %r3;
	div.s32 	%r105, %r174, %r65;
	shr.s32 	%r106, %r105, 1;
	mul.lo.s32 	%r107, %r105, %r65;
	sub.s32 	%r108, %r174, %r107;
	mad.lo.s32 	%r109, %r106, %r65, %r108;
	selp.u32 	%r110, 1, 0, %p11;
	add.s32 	%r111, %r105, %r110;
	shr.s32 	%r112, %r111, 1;
	mad.lo.s32 	%r113, %r112, %r65, %r108;
	add.s32 	%r114, %r109, %r4;
	add.s32 	%r115, %r113, %r4;
	add.s32 	%r116, %r109, %r5;
	add.s32 	%r117, %r113, %r5;
	mul.wide.s32 	%rd15, %r114, 4;
	add.s64 	%rd16, %rd2, %rd15;
	ld.global.f32 	%f9, [%rd16];
	mul.wide.s32 	%rd17, %r115, 4;
	add.s64 	%rd18, %rd2, %rd17;
	ld.global.f32 	%f10, [%rd18];
	add.f32 	%f11, %f9, %f10;
	mul.wide.s32 	%rd19, %r116, 4;
	add.s64 	%rd20, %rd2, %rd19;
	ld.global.f32 	%f12, [%rd20];
	add.f32 	%f13, %f11, %f12;
	mul.wide.s32 	%rd21, %r117, 4;
	add.s64 	%rd22, %rd2, %rd21;
	ld.global.f32 	%f14, [%rd22];
	add.f32 	%f15, %f13, %f14;
	mul.f32 	%f16, %f15, 0f3E800000;
	mul.wide.s32 	%rd23, %r173, 4;
	add.s64 	%rd24, %rd1, %rd23;
	st.global.f32 	[%rd24], %f16;
$L__BB1_7:
	setp.ge.s32 	%p12, %r2, %r63;
	setp.ge.s32 	%p13, %r171, %r3;
	or.pred  	%p14, %p12, %p13;
	@%p14 bra 	$L__BB1_9;
	setp.lt.s32 	%p15, %r169, %r3;
	div.s32 	%r118, %r171, %r65;
	shr.s32 	%r119, %r118, 1;
	mul.lo.s32 	%r120, %r118, %r65;
	sub.s32 	%r121, %r171, %r120;
	mad.lo.s32 	%r122, %r119, %r65, %r121;
	selp.u32 	%r123, 1, 0, %p15;
	add.s32 	%r124, %r118, %r123;
	shr.s32 	%r125, %r124, 1;
	mad.lo.s32 	%r126, %r125, %r65, %r121;
	add.s32 	%r127, %r122, %r4;
	add.s32 	%r128, %r126, %r4;
	add.s32 	%r129, %r122, %r5;
	add.s32 	%r130, %r126, %r5;
	mul.wide.s32 	%rd25, %r127, 4;
	add.s64 	%rd26, %rd2, %rd25;
	ld.global.f32 	%f17, [%rd26];
	mul.wide.s32 	%rd27, %r128, 4;
	add.s64 	%rd28, %rd2, %rd27;
	ld.global.f32 	%f18, [%rd28];
	add.f32 	%f19, %f17, %f18;
	mul.wide.s32 	%rd29, %r129, 4;
	add.s64 	%rd30, %rd2, %rd29;
	ld.global.f32 	%f20, [%rd30];
	add.f32 	%f21, %f19, %f20;
	mul.wide.s32 	%rd31, %r130, 4;
	add.s64 	%rd32, %rd2, %rd31;
	ld.global.f32 	%f22, [%rd32];
	add.f32 	%f23, %f21, %f22;
	mul.f32 	%f24, %f23, 0f3E800000;
	mul.wide.s32 	%rd33, %r170, 4;
	add.s64 	%rd34, %rd1, %rd33;
	st.global.f32 	[%rd34], %f24;
$L__BB1_9:
	setp.ge.s32 	%p16, %r2, %r63;
	setp.ge.s32 	%p17, %r168, %r3;
	or.pred  	%p18, %p16, %p17;
	@%p18 bra 	$L__BB1_11;
	setp.lt.s32 	%p19, %r166, %r3;
	div.s32 	%r131, %r168, %r65;
	shr.s32 	%r132, %r131, 1;
	mul.lo.s32 	%r133, %r131, %r65;
	sub.s32 	%r134, %r168, %r133;
	mad.lo.s32 	%r135, %r132, %r65, %r134;
	selp.u32 	%r136, 1, 0, %p19;
	add.s32 	%r137, %r131, %r136;
	shr.s32 	%r138, %r137, 1;
	mad.lo.s32 	%r139, %r138, %r65, %r134;
	add.s32 	%r140, %r135, %r4;
	add.s32 	%r141, %r139, %r4;
	add.s32 	%r142, %r135, %r5;
	add.s32 	%r143, %r139, %r5;
	mul.wide.s32 	%rd35, %r140, 4;
	add.s64 	%rd36, %rd2, %rd35;
	ld.global.f32 	%f25, [%rd36];
	mul.wide.s32 	%rd37, %r141, 4;
	add.s64 	%rd38, %rd2, %rd37;
	ld.global.f32 	%f26, [%rd38];
	add.f32 	%f27, %f25, %f26;
	mul.wide.s32 	%rd39, %r142, 4;
	add.s64 	%rd40, %rd2, %rd39;
	ld.global.f32 	%f28, [%rd40];
	add.f32 	%f29, %f27, %f28;
	mul.wide.s32 	%rd41, %r143, 4;
	add.s64 	%rd42, %rd2, %rd41;
	ld.global.f32 	%f30, [%rd42];
	add.f32 	%f31, %f29, %f30;
	mul.f32 	%f32, %f31, 0f3E800000;
	mul.wide.s32 	%rd43, %r167, 4;
	add.s64 	%rd44, %rd1, %rd43;
	st.global.f32 	[%rd44], %f32;
$L__BB1_11:
	add.s32 	%r175, %r175, 4;
	mov.u32 	%r144, %ntid.x;
	shl.b32 	%r145, %r144, 2;
	add.s32 	%r174, %r174, %r145;
	add.s32 	%r173, %r173, %r145;
	add.s32 	%r172, %r172, %r145;
	add.s32 	%r171, %r171, %r145;
	add.s32 	%r170, %r170, %r145;
	add.s32 	%r169, %r169, %r145;
	add.s32 	%r168, %r168, %r145;
	add.s32 	%r167, %r167, %r145;
	add.s32 	%r166, %r166, %r145;
	add.s32 	%r165, %r165, %r145;
	add.s32 	%r164, %r164, %r145;
	add.s32 	%r163, %r163, %r145;
	setp.ne.s32 	%p20, %r175, 0;
	@%p20 bra 	$L__BB1_3;
$L__BB1_12:
	setp.eq.s32 	%p21, %r7, 0;
	@%p21 bra 	$L__BB1_17;
	mov.u32 	%r146, %ctaid.x;
	mul.lo.s32 	%r147, %r146, %r65;
	mad.lo.s32 	%r148, %r147, 3, %r176;
	mov.u32 	%r49, %ntid.x;
	mov.u32 	%r149, %tid.x;
	mad.lo.s32 	%r180, %r49, %r148, %r149;
	add.s32 	%r179, %r180, %r65;
	mad.lo.s32 	%r178, %r3, %r2, %r180;
	neg.s32 	%r177, %r7;
$L__BB1_14:
	.pragma "nounroll";
	setp.ge.s32 	%p22, %r2, %r63;
	setp.ge.s32 	%p23, %r180, %r3;
	or.pred  	%p24, %p22, %p23;
	@%p24 bra 	$L__BB1_16;
	setp.lt.s32 	%p25, %r179, %r3;
	div.s32 	%r150, %r180, %r65;
	shr.s32 	%r151, %r150, 1;
	mul.lo.s32 	%r152, %r150, %r65;
	sub.s32 	%r153, %r180, %r152;
	mad.lo.s32 	%r154, %r151, %r65, %r153;
	selp.u32 	%r155, 1, 0, %p25;
	add.s32 	%r156, %r150, %r155;
	shr.s32 	%r157, %r156, 1;
	mad.lo.s32 	%r158, %r157, %r65, %r153;
	add.s32 	%r159, %r154, %r4;
	add.s32 	%r160, %r158, %r4;
	add.s32 	%r161, %r154, %r5;
	add.s32 	%r162, %r158, %r5;
	mul.wide.s32 	%rd45, %r159, 4;
	add.s64 	%rd46, %rd2, %rd45;
	ld.global.f32 	%f33, [%rd46];
	mul.wide.s32 	%rd47, %r160, 4;
	add.s64 	%rd48, %rd2, %rd47;
	ld.global.f32 	%f34, [%rd48];
	add.f32 	%f35, %f33, %f34;
	mul.wide.s32 	%rd49, %r161, 4;
	add.s64 	%rd50, %rd2, %rd49;
	ld.global.f32 	%f36, [%rd50];
	add.f32 	%f37, %f35, %f36;
	mul.wide.s32 	%rd51, %r162, 4;
	add.s64 	%rd52, %rd2, %rd51;
	ld.global.f32 	%f38, [%rd52];
	add.f32 	%f39, %f37, %f38;
	mul.f32 	%f40, %f39, 0f3E800000;
	mul.wide.s32 	%rd53, %r178, 4;
	add.s64 	%rd54, %rd1, %rd53;
	st.global.f32 	[%rd54], %f40;
$L__BB1_16:
	add.s32 	%r180, %r180, %r49;
	add.s32 	%r179, %r179, %r49;
	add.s32 	%r178, %r178, %r49;
	add.s32 	%r177, %r177, 1;
	setp.ne.s32 	%p26, %r177, 0;
	@%p26 bra 	$L__BB1_14;
$L__BB1_17:
	ret;

}
	// .globl	_Z24kernel_doublesizebysharePfS_iiiii
.visible .entry _Z24kernel_doublesizebysharePfS_iiiii(
	.param .u64 .ptr .align 1 _Z24kernel_doublesizebysharePfS_iiiii_param_0,
	.param .u64 .ptr .align 1 _Z24kernel_doublesizebysharePfS_iiiii_param_1,
	.param .u32 _Z24kernel_doublesizebysharePfS_iiiii_param_2,
	.param .u32 _Z24kernel_doublesizebysharePfS_iiiii_param_3,
	.param .u32 _Z24kernel_doublesizebysharePfS_iiiii_param_4,
	.param .u32 _Z24kernel_doublesizebysharePfS_iiiii_param_5,
	.param .u32 _Z24kernel_doublesizebysharePfS_iiiii_param_6
)
{
	.reg .pred 	%p<41>;
	.reg .b32 	%r<350>;
	.reg .b32 	%f<46>;
	.reg .b64 	%rd<25>;

	ld.param.u64 	%rd3, [_Z24kernel_doublesizebysharePfS_iiiii_param_0];
	ld.param.u64 	%rd4, [_Z24kernel_doublesizebysharePfS_iiiii_param_1];
	ld.param.u32 	%r121, [_Z24kernel_doublesizebysharePfS_iiiii_param_3];
	ld.param.u32 	%r122, [_Z24kernel_doublesizebysharePfS_iiiii_param_4];
	ld.param.u32 	%r123, [_Z24kernel_doublesizebysharePfS_iiiii_param_5];
	ld.param.u32 	%r124, [_Z24kernel_doublesizebysharePfS_iiiii_param_6];
	cvta.to.global.u64 	%rd1, %rd4;
	cvta.to.global.u64 	%rd2, %rd3;
	mov.u32 	%r1, %ctaid.x;
	mov.u32 	%r2, %ntid.x;
	mul.lo.s32 	%r125, %r1, %r2;
	mul.lo.s32 	%r3, %r125, 3;
	mov.u32 	%r4, %tid.y;
	mov.u32 	%r126, %ctaid.y;
	mov.u32 	%r5, %ntid.y;
	mul.lo.s32 	%r6, %r126, %r5;
	add.s32 	%r7, %r6, %r4;
	shr.u32 	%r127, %r2, 1;
	mad.lo.s32 	%r8, %r127, 3, 3;
	mul.lo.s32 	%r9, %r124, %r8;
	mul.lo.s32 	%r10, %r124, 3;
	setp.lt.s32 	%p1, %r124, 1;
	@%p1 bra 	$L__BB2_17;
	shr.u32 	%r129, %r6, 1;
	shr.u32 	%r11, %r5, 1;
	add.s32 	%r130, %r122, -1;
	mul.lo.s32 	%r12, %r124, %r130;
	add.s32 	%r131, %r129, %r4;
	add.s32 	%r132, %r123, -1;
	min.s32 	%r133, %r131, %r132;
	mul.lo.s32 	%r134, %r124, %r122;
	mul.lo.s32 	%r13, %r134, %r133;
	max.s32 	%r14, %r10, 1;
	and.b32  	%r15, %r14, 3;
	setp.lt.s32 	%p2, %r10, 4;
	mov.b32 	%r327, 0;
	@%p2 bra 	$L__BB2_12;
	and.b32  	%r327, %r14, 2147483644;
	neg.s32 	%r326, %r327;
	mov.u32 	%r317, %tid.x;
	add.s32 	%r325, %r317, %r2;
	shl.b32 	%r20, %r2, 2;
	shr.u32 	%r135, %r3, 1;
	mul.lo.s32 	%r136, %r124, %r135;
	add.s32 	%r324, %r325, %r136;
	mul.lo.s32 	%r137, %r4, %r124;
	mul.lo.s32 	%r138, %r137, %r8;
	shl.b32 	%r139, %r138, 2;
	shl.b32 	%r140, %r317, 2;
	add.s32 	%r323, %r139, %r140;
	shl.b32 	%r141, %r2, 1;
	add.s32 	%r322, %r317, %r141;
	add.s32 	%r318, %r317, %r136;
	add.s32 	%r321, %r318, %r141;
	mul.lo.s32 	%r142, %r2, 3;
	add.s32 	%r320, %r317, %r142;
	add.s32 	%r319, %r318, %r142;
$L__BB2_3:
	setp.gt.u32 	%p3, %r4, %r11;
	setp.ge.s32 	%p4, %r317, %r9;
	or.pred  	%p5, %p4, %p3;
	@%p5 bra 	$L__BB2_5;
	rem.s32 	%r145, %r317, %r124;
	add.s32 	%r146, %r145, %r12;
	min.s32 	%r147, %r318, %r146;
	add.s32 	%r148, %r147, %r13;
	mul.wide.s32 	%rd5, %r148, 4;
	add.s64 	%rd6, %rd1, %rd5;
	ld.global.f32 	%f1, [%rd6];
	mov.u32 	%r149, data;
	add.s32 	%r150, %r149, %r323;
	st.shared.f32 	[%r150], %f1;
$L__BB2_5:
	setp.ge.s32 	%p7, %r325, %r9;
	or.pred  	%p8, %p7, %p3;
	@%p8 bra 	$L__BB2_7;
	rem.s32 	%r153, %r325, %r124;
	add.s32 	%r154, %r153, %r12;
	min.s32 	%r155, %r324, %r154;
	add.s32 	%r156, %r155, %r13;
	mul.wide.s32 	%rd7, %r156, 4;
	add.s64 	%rd8, %rd1, %rd7;
	ld.global.f32 	%f2, [%rd8];
	mov.u32 	%r157, data;
	add.s32 	%r158, %r157, %r20;
	add.s32 	%r159, %r158, %r323;
	st.shared.f32 	[%r159], %f2;
$L__BB2_7:
	setp.ge.s32 	%p10, %r322, %r9;
	or.pred  	%p11, %p10, %p3;
	@%p11 bra 	$L__BB2_9;
	rem.s32 	%r162, %r322, %r124;
	add.s32 	%r163, %r162, %r12;
	min.s32 	%r164, %r321, %r163;
	add.s32 	%r165, %r164, %r13;
	mul.wide.s32 	%rd9, %r165, 4;
	add.s64 	%rd10, %rd1, %rd9;
	ld.global.f32 	%f3, [%rd10];
	shl.b32 	%r166, %r2, 3;
	mov.u32 	%r167, data;
	add.s32 	%r168, %r167, %r166;
	add.s32 	%r169, %r168, %r323;
	st.shared.f32 	[%r169], %f3;
$L__BB2_9:
	setp.ge.s32 	%p13, %r320, %r9;
	or.pred  	%p14, %p13, %p3;
	@%p14 bra 	$L__BB2_11;
	rem.s32 	%r172, %r320, %r124;
	add.s32 	%r173, %r172, %r12;
	min.s32 	%r174, %r319, %r173;
	add.s32 	%r175, %r174, %r13;
	mul.wide.s32 	%rd11, %r175, 4;
	add.s64 	%rd12, %rd1, %rd11;
	ld.global.f32 	%f4, [%rd12];
	mov.u32 	%r176, data;
	mad.lo.s32 	%r177, %r2, 12, %r176;
	add.s32 	%r178, %r177, %r323;
	st.shared.f32 	[%r178], %f4;
$L__BB2_11:
	add.s32 	%r326, %r326, 4;
	add.s32 	%r325, %r325, %r20;
	add.s32 	%r324, %r324, %r20;
	shl.b32 	%r179, %r2, 4;
	add.s32 	%r323, %r323, %r179;
	add.s32 	%r322, %r322, %r20;
	add.s32 	%r321, %r321, %r20;
	add.s32 	%r320, %r320, %r20;
	add.s32 	%r319, %r319, %r20;
	add.s32 	%r318, %r318, %r20;
	add.s32 	%r317, %r317, %r20;
	setp.ne.s32 	%p15, %r326, 0;
	@%p15 bra 	$L__BB2_3;
$L__BB2_12:
	setp.eq.s32 	%p16, %r15, 0;
	@%p16 bra 	$L__BB2_17;
	mov.u32 	%r180, %tid.x;
	mad.lo.s32 	%r330, %r2, %r327, %r180;
	mad.lo.s32 	%r181, %r9, %r4, %r330;
	shl.b32 	%r182, %r181, 2;
	mov.u32 	%r183, data;
	add.s32 	%r331, %r183, %r182;
	shl.b32 	%r50, %r2, 2;
	shr.u32 	%r184, %r3, 1;
	mad.lo.s32 	%r329, %r124, %r184, %r330;
	neg.s32 	%r328, %r15;
$L__BB2_14:
	.pragma "nounroll";
	setp.gt.u32 	%p17, %r4, %r11;
	setp.ge.s32 	%p18, %r330, %r9;
	or.pred  	%p19, %p18, %p17;
	@%p19 bra 	$L__BB2_16;
	rem.s32 	%r187, %r330, %r124;
	add.s32 	%r188, %r187, %r12;
	min.s32 	%r189, %r329, %r188;
	add.s32 	%r190, %r189, %r13;
	mul.wide.s32 	%rd13, %r190, 4;
	add.s64 	%rd14, %rd1, %rd13;
	ld.global.f32 	%f5, [%rd14];
	st.shared.f32 	[%r331], %f5;
$L__BB2_16:
	add.s32 	%r331, %r331, %r50;
	add.s32 	%r330, %r330, %r2;
	add.s32 	%r329, %r329, %r2;
	add.s32 	%r328, %r328, 1;
	setp.ne.s32 	%p20, %r328, 0;
	@%p20 bra 	$L__BB2_14;
$L__BB2_17:
	setp.lt.s32 	%p21, %r124, 1;
	bar.sync 	0;
	@%p21 bra 	$L__BB2_34;
	ld.param.u32 	%r315, [_Z24kernel_doublesizebysharePfS_iiiii_param_2];
	mul.lo.s32 	%r62, %r124, %r315;
	shr.u32 	%r192, %r4, 1;
	mul.lo.s32 	%r63, %r9, %r192;
	add.s32 	%r193, %r4, 1;
	shr.u32 	%r194, %r193, 1;
	mul.lo.s32 	%r64, %r9, %r194;
	mul.lo.s32 	%r195, %r124, 3;
	max.s32 	%r65, %r195, 1;
	and.b32  	%r66, %r65, 3;
	setp.lt.s32 	%p22, %r195, 4;
	mov.b32 	%r345, 0;
	@%p22 bra 	$L__BB2_29;
	ld.param.u32 	%r316, [_Z24kernel_doublesizebysharePfS_iiiii_param_2];
	and.b32  	%r345, %r65, 2147483644;
	neg.s32 	%r344, %r345;
	mov.u32 	%r340, %tid.x;
	add.s32 	%r343, %r340, %r2;
	shl.b32 	%r196, %r2, 1;
	add.s32 	%r342, %r340, %r196;
	mad.lo.s32 	%r341, %r2, 3, %r340;
	mul.lo.s32 	%r197, %r1, %r124;
	mul.lo.s32 	%r198, %r197, 3;
	mad.lo.s32 	%r199, %r2, %r198, %r2;
	add.s32 	%r339, %r340, %r199;
	mad.lo.s32 	%r200, %r62, %r7, %r340;
	add.s32 	%r338, %r200, %r199;
	add.s32 	%r201, %r198, 2;
	mul.lo.s32 	%r202, %r2, %r201;
	add.s32 	%r337, %r340, %r202;
	add.s32 	%r336, %r200, %r202;
	add.s32 	%r203, %r198, 3;
	mul.lo.s32 	%r204, %r2, %r203;
	add.s32 	%r335, %r340, %r204;
	add.s32 	%r334, %r200, %r204;
	mad.lo.s32 	%r205, %r316, %r7, %r3;
	mad.lo.s32 	%r333, %r124, %r205, %r340;
	mad.lo.s32 	%r332, %r3, %r124, %r340;
$L__BB2_20:
	setp.ge.s32 	%p23, %r7, %r121;
	setp.ge.s32 	%p24, %r332, %r62;
	or.pred  	%p25, %p23, %p24;
	@%p25 bra 	$L__BB2_22;
	div.s32 	%r206, %r340, %r124;
	shr.s32 	%r207, %r206, 1;
	mul.lo.s32 	%r208, %r206, %r124;
	sub.s32 	%r209, %r340, %r208;
	mad.lo.s32 	%r210, %r207, %r124, %r209;
	add.s32 	%r211, %r206, 1;
	shr.s32 	%r212, %r211, 1;
	mad.lo.s32 	%r213, %r212, %r124, %r209;
	add.s32 	%r214, %r210, %r63;
	add.s32 	%r215, %r213, %r63;
	add.s32 	%r216, %r210, %r64;
	add.s32 	%r217, %r213, %r64;
	shl.b32 	%r218, %r214, 2;
	mov.u32 	%r219, data;
	add.s32 	%r220, %r219, %r218;
	ld.shared.f32 	%f6, [%r220];
	shl.b32 	%r221, %r215, 2;
	add.s32 	%r222, %r219, %r221;
	ld.shared.f32 	%f7, [%r222];
	add.f32 	%f8, %f6, %f7;
	shl.b32 	%r223, %r216, 2;
	add.s32 	%r224, %r219, %r223;
	ld.shared.f32 	%f9, [%r224];
	add.f32 	%f10, %f8, %f9;
	shl.b32 	%r225, %r217, 2;
	add.s32 	%r226, %r219, %r225;
	ld.shared.f32 	%f11, [%r226];
	add.f32 	%f12, %f10, %f11;
	mul.f32 	%f13, %f12, 0f3E800000;
	mul.wide.s32 	%rd15, %r333, 4;
	add.s64 	%rd16, %rd2, %rd15;
	st.global.f32 	[%rd16], %f13;
$L__BB2_22:
	setp.ge.s32 	%p26, %r7, %r121;
	setp.ge.s32 	%p27, %r339, %r62;
	or.pred  	%p28, %p26, %p27;
	@%p28 bra 	$L__BB2_24;
	div.s32 	%r227, %r343, %r124;
	shr.s32 	%r228, %r227, 1;
	mul.lo.s32 	%r229, %r227, %r124;
	sub.s32 	%r230, %r343, %r229;
	mad.lo.s32 	%r231, %r228, %r124, %r230;
	add.s32 	%r232, %r227, 1;
	shr.s32 	%r233, %r232, 1;
	mad.lo.s32 	%r234, %r233, %r124, %r230;
	add.s32 	%r235, %r231, %r63;
	add.s32 	%r236, %r234, %r63;
	add.s32 	%r237, %r231, %r64;
	add.s32 	%r238, %r234, %r64;
	shl.b32 	%r239, %r235, 2;
	mov.u32 	%r240, data;
	add.s32 	%r241, %r240, %r239;
	ld.shared.f32 	%f14, [%r241];
	shl.b32 	%r242, %r236, 2;
	add.s32 	%r243, %r240, %r242;
	ld.shared.f32 	%f15, [%r243];
	add.f32 	%f16, %f14, %f15;
	shl.b32 	%r244, %r237, 2;
	add.s32 	%r245, %r240, %r244;
	ld.shared.f32 	%f17, [%r245];
	add.f32 	%f18, %f16, %f17;
	shl.b32 	%r246, %r238, 2;
	add.s32 	%r247, %r240, %r246;
	ld.shared.f32 	%f19, [%r247];
	add.f32 	%f20, %f18, %f19;
	mul.f32 	%f21, %f20, 0f3E800000;
	mul.wide.s32 	%rd17, %r338, 4;
	add.s64 	%rd18, %rd2, %rd17;
	st.global.f32 	[%rd18], %f21;
$L__BB2_24:
	setp.ge.s32 	%p29, %r7, %r121;
	setp.ge.s32 	%p30, %r337, %r62;
	or.pred  	%p31, %p29, %p30;
	@%p31 bra 	$L__BB2_26;
	div.s32 	%r248, %r342, %r124;
	shr.s32 	%r249, %r248, 1;
	mul.lo.s32 	%r250, %r248, %r124;
	sub.s32 	%r251, %r342, %r250;
	mad.lo.s32 	%r252, %r249, %r124, %r251;
	add.s32 	%r253, %r248, 1;
	shr.s32 	%r254, %r253, 1;
	mad.lo.s32 	%r255, %r254, %r124, %r251;
	add.s32 	%r256, %r252, %r63;
	add.s32 	%r257, %r255, %r63;
	add.s32 	%r258, %r252, %r64;
	add.s32 	%r259, %r255, %r64;
	shl.b32 	%r260, %r256, 2;
	mov.u32 	%r261, data;
	add.s32 	%r262, %r261, %r260;
	ld.shared.f32 	%f22, [%r262];
	shl.b32 	%r263, %r257, 2;
	add.s32 	%r264, %r261, %r263;
	ld.shared.f32 	%f23, [%r264];
	add.f32 	%f24, %f22, %f23;
	shl.b32 	%r265, %r258, 2;
	add.s32 	%r266, %r261, %r265;
	ld.shared.f32 	%f25, [%r266];
	add.f32 	%f26, %f24, %f25;
	shl.b32 	%r267, %r259, 2;
	add.s32 	%r268, %r261, %r267;
	ld.shared.f32 	%f27, [%r268];
	add.f32 	%f28, %f26, %f27;
	mul.f32 	%f29, %f28, 0f3E800000;
	mul.wide.s32 	%rd19, %r336, 4;
	add.s64 	%rd20, %rd2, %rd19;
	st.global.f32 	[%rd20], %f29;
$L__BB2_26:
	setp.ge.s32 	%p32, %r7, %r121;
	setp.ge.s32 	%p33, %r335, %r62;
	or.pred  	%p34, %p32, %p33;
	@%p34 bra 	$L__BB2_28;
	div.s32 	%r269, %r341, %r124;
	shr.s32 	%r270, %r269, 1;
	mul.lo.s32 	%r271, %r269, %r124;
	sub.s32 	%r272, %r341, %r271;
	mad.lo.s32 	%r273, %r270, %r124, %r272;
	add.s32 	%r274, %r269, 1;
	shr.s32 	%r275, %r274, 1;
	mad.lo.s32 	%r276, %r275, %r124, %r272;
	add.s32 	%r277, %r273, %r63;
	add.s32 	%r278, %r276, %r63;
	add.s32 	%r279, %r273, %r64;
	add.s32 	%r280, %r276, %r64;
	shl.b32 	%r281, %r277, 2;
	mov.u32 	%r282, data;
	add.s32 	%r283, %r282, %r281;
	ld.shared.f32 	%f30, [%r283];
	shl.b32 	%r284, %r278, 2;
	add.s32 	%r285, %r282, %r284;
	ld.shared.f32 	%f31, [%r285];
	add.f32 	%f32, %f30, %f31;
	shl.b32 	%r286, %r279, 2;
	add.s32 	%r287, %r282, %r286;
	ld.shared.f32 	%f33, [%r287];
	add.f32 	%f34, %f32, %f33;
	shl.b32 	%r288, %r280, 2;
	add.s32 	%r289, %r282, %r288;
	ld.shared.f32 	%f35, [%r289];
	add.f32 	%f36, %f34, %f35;
	mul.f32 	%f37, %f36, 0f3E800000;
	mul.wide.s32 	%rd21, %r334, 4;
	add.s64 	%rd22, %rd2, %rd21;
	st.global.f32 	[%rd22], %f37;
$L__BB2_28:
	add.s32 	%r344, %r344, 4;
	shl.b32 	%r290, %r2, 2;
	add.s32 	%r343, %r343, %r290;
	add.s32 	%r342, %r342, %r290;
	add.s32 	%r341, %r341, %r290;
	add.s32 	%r340, %r340, %r290;
	add.s32 	%r339, %r339, %r290;
	add.s32 	%r338, %r338, %r290;
	add.s32 	%r337, %r337, %r290;
	add.s32 	%r336, %r336, %r290;
	add.s32 	%r335, %r335, %r290;
	add.s32 	%r334, %r334, %r290;
	add.s32 	%r333, %r333, %r290;
	add.s32 	%r332, %r332, %r290;
	setp.ne.s32 	%p35, %r344, 0;
	@%p35 bra 	$L__BB2_20;
$L__BB2_29:
	setp.eq.s32 	%p36, %r66, 0;
	@%p36 bra 	$L__BB2_34;
	mov.u32 	%r291, %tid.x;
	mad.lo.s32 	%r349, %r2, %r345, %r291;
	mul.lo.s32 	%r292, %r1, %r124;
	mad.lo.s32 	%r293, %r292, 3, %r345;
	mad.lo.s32 	%r347, %r2, %r293, %r291;
	mad.lo.s32 	%r348, %r62, %r7, %r347;
	neg.s32 	%r346, %r66;
$L__BB2_31:
	.pragma "nounroll";
	setp.ge.s32 	%p37, %r7, %r121;
	setp.ge.s32 	%p38, %r347, %r62;
	or.pred  	%p39, %p37, %p38;
	@%p39 bra 	$L__BB2_33;
	div.s32 	%r294, %r349, %r124;
	shr.s32 	%r295, %r294, 1;
	mul.lo.s32 	%r296, %r294, %r124;
	sub.s32 	%r297, %r349, %r296;
	mad.lo.s32 	%r298, %r295, %r124, %r297;
	add.s32 	%r299, %r294, 1;
	shr.s32 	%r300, %r299, 1;
	mad.lo.s32 	%r301, %r300, %r124, %r297;
	add.s32 	%r302, %r298, %r63;
	add.s32 	%r303, %r301, %r63;
	add.s32 	%r304, %r298, %r64;
	add.s32 	%r305, %r301, %r64;
	shl.b32 	%r306, %r302, 2;
	mov.u32 	%r307, data;
	add.s32 	%r308, %r307, %r306;
	ld.shared.f32 	%f38, [%r308];
	shl.b32 	%r309, %r303, 2;
	add.s32 	%r310, %r307, %r309;
	ld.shared.f32 	%f39, [%r310];
	add.f32 	%f40, %f38, %f39;
	shl.b32 	%r311, %r304, 2;
	add.s32 	%r312, %r307, %r311;
	ld.shared.f32 	%f41, [%r312];
	add.f32 	%f42, %f40, %f41;
	shl.b32 	%r313, %r305, 2;
	add.s32 	%r314, %r307, %r313;
	ld.shared.f32 	%f43, [%r314];
	add.f32 	%f44, %f42, %f43;
	mul.f32 	%f45, %f44, 0f3E800000;
	mul.wide.s32 	%rd23, %r348, 4;
	add.s64 	%rd24, %rd2, %rd23;
	st.global.f32 	[%rd24], %f45;
$L__BB2_33:
	add.s32 	%r349, %r349, %r2;
	add.s32 	%r348, %r348, %r2;
	add.s32 	%r347, %r347, %r2;
	add.s32 	%r346, %r346, 1;
	setp.ne.s32 	%p40, %r346, 0;
	@%p40 bra 	$L__BB2_31;
$L__BB2_34:
	ret;

}


// ===== COMPILED SASS (sm_100) =====

	.target	sm_100

	.elftype	@"ET_EXEC"


//--------------------- .note.nv.tkinfo           --------------------------
	.section	.note.nv.tkinfo,"",@"SHT_NOTE"
	.sectionflags	@"SHF_NOTE_NV_TKINFO"
	.tkinfo
        /*0018*/ 	.word	0x00000002
        /*0030*/ 	.string	""
        /*0030*/ 	.string	"ptxas"
        /*0030*/ 	.string	"Cuda compilation tools, release 13.0, V13.0.88"
        /*0030*/ 	.string	"Build cuda_13.0.r13.0/compiler.36424714_0"
        /*0030*/ 	.string	"-arch sm_100 -m 64 "



//--------------------- .note.nv.cuinfo           --------------------------
	.section	.note.nv.cuinfo,"",@"SHT_NOTE"
	.sectionflags	@"SHF_NOTE_NV_CUINFO"
        /*0018*/ 	.short	0x0002
        /*001a*/ 	.short	0x0064
        /*001c*/ 	.short	0x0082
	.zero		2


//--------------------- .nv.info                  --------------------------
	.section	.nv.info,"",@"SHT_CUDA_INFO"
	.align	4


	//----- nvinfo : EIATTR_REGCOUNT
	.align		4
        /*0000*/ 	.byte	0x04, 0x2f
        /*0002*/ 	.short	(.L_1 - .L_0)
	.align		4
.L_0:
        /*0004*/ 	.word	index@(_Z22kernel_doublesize_dim3PfS_iii)
        /*0008*/ 	.word	0x00000018


	//----- nvinfo : EIATTR_FRAME_SIZE
	.align		4
.L_1:
        /*000c*/ 	.byte	0x04, 0x11
        /*000e*/ 	.short	(.L_3 - .L_2)
	.align		4
.L_2:
        /*0010*/ 	.word	index@(_Z22kernel_doublesize_dim3PfS_iii)
        /*0014*/ 	.word	0x00000000


	//----- nvinfo : EIATTR_REGCOUNT
	.align		4
.L_3:
        /*0018*/ 	.byte	0x04, 0x2f
        /*001a*/ 	.short	(.L_5 - .L_4)
	.align		4
.L_4:
        /*001c*/ 	.word	index@(_Z17kernel_doublesizePfS_iiii)
        /*0020*/ 	.word	0x0000001f


	//----- nvinfo : EIATTR_FRAME_SIZE
	.align		4
.L_5:
        /*0024*/ 	.byte	0x04, 0x11
        /*0026*/ 	.short	(.L_7 - .L_6)
	.align		4
.L_6:
        /*0028*/ 	.word	index@(_Z17kernel_doublesizePfS_iiii)
        /*002c*/ 	.word	0x00000000


	//----- nvinfo : EIATTR_REGCOUNT
	.align		4
.L_7:
        /*0030*/ 	.byte	0x04, 0x2f
        /*0032*/ 	.short	(.L_9 - .L_8)
	.align		4
.L_8:
        /*0034*/ 	.word	index@(_Z24kernel_doublesizebysharePfS_iiiii)
        /*0038*/ 	.word	0x0000001f


	//----- nvinfo : EIATTR_FRAME_SIZE
	.align		4
.L_9:
        /*003c*/ 	.byte	0x04, 0x11
        /*003e*/ 	.short	(.L_11 - .L_10)
	.align		4
.L_10:
        /*0040*/ 	.word	index@(_Z24kernel_doublesizebysharePfS_iiiii)
        /*0044*/ 	.word	0x00000000


	//----- nvinfo : EIATTR_MIN_STACK_SIZE
	.align		4
.L_11:
        /*0048*/ 	.byte	0x04, 0x12
        /*004a*/ 	.short	(.L_13 - .L_12)
	.align		4
.L_12:
        /*004c*/ 	.word	index@(_Z24kernel_doublesizebysharePfS_iiiii)
        /*0050*/ 	.word	0x00000000


	//----- nvinfo : EIATTR_MIN_STACK_SIZE
	.align		4
.L_13:
        /*0054*/ 	.byte	0x04, 0x12
        /*0056*/ 	.short	(.L_15 - .L_14)
	.align		4
.L_14:
        /*0058*/ 	.word	index@(_Z17kernel_doublesizePfS_iiii)
        /*005c*/ 	.word	0x00000000


	//----- nvinfo : EIATTR_MIN_STACK_SIZE
	.align		4
.L_15:
        /*0060*/ 	.byte	0x04, 0x12
        /*0062*/ 	.short	(.L_17 - .L_16)
	.align		4
.L_16:
        /*0064*/ 	.word	index@(_Z22kernel_doublesize_dim3PfS_iii)
        /*0068*/ 	.word	0x00000000
.L_17:


//--------------------- .nv.compat                --------------------------
	.section	.nv.compat,"",@"SHT_CUDA_COMPAT_INFO"
	.align	4
        /*0000*/ 	.byte	0x02, 0x09, 0x00, 0x00, 0x02, 0x02, 0x01, 0x00, 0x02, 0x05, 0x05, 0x00, 0x03, 0x07, 0x01, 0x01
        /*0010*/ 	.byte	0x02, 0x03, 0x00, 0x00, 0x02, 0x06, 0x01, 0x00, 0x04, 0x0b, 0x08, 0x00, 0x09, 0x00, 0x00, 0x00
        /*0020*/ 	.byte	0x00, 0x00, 0x00, 0x00


//--------------------- .nv.info._Z24kernel_doublesizebysharePfS_iiiii --------------------------
	.section	.nv.info._Z24kernel_doublesizebysharePfS_iiiii,"",@"SHT_CUDA_INFO"
	.sectionflags	@""
	.align	4


	//----- nvinfo : EIATTR_CUDA_API_VERSION
	.align		4
        /*0000*/ 	.byte	0x04, 0x37
        /*0002*/ 	.short	(.L_19 - .L_18)
.L_18:
        /*0004*/ 	.word	0x00000082


	//----- nvinfo : EIATTR_KPARAM_INFO
	.align		4
.L_19:
        /*0008*/ 	.byte	0x04, 0x17
        /*000a*/ 	.short	(.L_21 - .L_20)
.L_20:
        /*000c*/ 	.word	0x00000000
        /*0010*/ 	.short	0x0006
        /*0012*/ 	.short	0x0020
        /*0014*/ 	.byte	0x00, 0xf0, 0x11, 0x00


	//----- nvinfo : EIATTR_KPARAM_INFO
	.align		4
.L_21:
        /*0018*/ 	.byte	0x04, 0x17
        /*001a*/ 	.short	(.L_23 - .L_22)
.L_22:
        /*001c*/ 	.word	0x00000000
        /*0020*/ 	.short	0x0005
        /*0022*/ 	.short	0x001c
        /*0024*/ 	.byte	0x00, 0xf0, 0x11, 0x00


	//----- nvinfo : EIATTR_KPARAM_INFO
	.align		4
.L_23:
        /*0028*/ 	.byte	0x04, 0x17
        /*002a*/ 	.short	(.L_25 - .L_24)
.L_24:
        /*002c*/ 	.word	0x00000000
        /*0030*/ 	.short	0x0004
        /*0032*/ 	.short	0x0018
        /*0034*/ 	.byte	0x00, 0xf0, 0x11, 0x00


	//----- nvinfo : EIATTR_KPARAM_INFO
	.align		4
.L_25:
        /*0038*/ 	.byte	0x04, 0x17
        /*003a*/ 	.short	(.L_27 - .L_26)
.L_26:
        /*003c*/ 	.word	0x00000000
        /*0040*/ 	.short	0x0003
        /*0042*/ 	.short	0x0014
        /*0044*/ 	.byte	0x00, 0xf0, 0x11, 0x00


	//----- nvinfo : EIATTR_KPARAM_INFO
	.align		4
.L_27:
        /*0048*/ 	.byte	0x04, 0x17
        /*004a*/ 	.short	(.L_29 - .L_28)
.L_28:
        /*004c*/ 	.word	0x00000000
        /*0050*/ 	.short	0x0002
        /*0052*/ 	.short	0x0010
        /*0054*/ 	.byte	0x00, 0xf0, 0x11, 0x00


	//----- nvinfo : EIATTR_KPARAM_INFO
	.align		4
.L_29:
        /*0058*/ 	.byte	0x04, 0x17
        /*005a*/ 	.short	(.L_31 - .L_30)
.L_30:
        /*005c*/ 	.word	0x00000000
        /*0060*/ 	.short	0x0001
        /*0062*/ 	.short	0x0008
        /*0064*/ 	.byte	0x00, 0xf5, 0x21, 0x00


	//----- nvinfo : EIATTR_KPARAM_INFO
	.align		4
.L_31:
        /*0068*/ 	.byte	0x04, 0x17
        /*006a*/ 	.short	(.L_33 - .L_32)
.L_32:
        /*006c*/ 	.word	0x00000000
        /*0070*/ 	.short	0x0000
        /*0072*/ 	.short	0x0000
        /*0074*/ 	.byte	0x00, 0xf5, 0x21, 0x00


	//----- nvinfo : EIATTR_SPARSE_MMA_MASK
	.align		4
.L_33:
        /*0078*/ 	.byte	0x03, 0x50
        /*007a*/ 	.short	0x0000


	//----- nvinfo : EIATTR_MAXREG_COUNT
	.align		4
        /*007c*/ 	.byte	0x03, 0x1b
        /*007e*/ 	.short	0x00ff


	//----- nvinfo : EIATTR_NUM_BARRIERS
	.align		4
        /*0080*/ 	.byte	0x02, 0x4c
        /*0082*/ 	.byte	0x01
	.zero		1


	//----- nvinfo : EIATTR_MERCURY_ISA_VERSION
	.align		4
        /*0084*/ 	.byte	0x03, 0x5f
        /*0086*/ 	.short	0x0101


	//----- nvinfo : EIATTR_VRC_CTA_INIT_COUNT
	.align		4
        /*0088*/ 	.byte	0x02, 0x4a
	.zero		1
	.zero		1


	//----- nvinfo : EIATTR_EXIT_INSTR_OFFSETS
	.align		4
        /*008c*/ 	.byte	0x04, 0x1c
        /*008e*/ 	.short	(.L_35 - .L_34)


	//   ....[0]....
.L_34:
        /*0090*/ 	.word	0x000010b0


	//   ....[1]....
        /*0094*/ 	.word	0x000022f0


	//   ....[2]....
        /*0098*/ 	.word	0x000027a0


	//----- nvinfo : EIATTR_CRS_STACK_SIZE
	.align		4
.L_35:
        /*009c*/ 	.byte	0x04, 0x1e
        /*009e*/ 	.short	(.L_37 - .L_36)
.L_36:
        /*00a0*/ 	.word	0x00000000


	//----- nvinfo : EIATTR_CBANK_PARAM_SIZE
	.align		4
.L_37:
        /*00a4*/ 	.byte	0x03, 0x19
        /*00a6*/ 	.short	0x0024


	//----- nvinfo : EIATTR_PARAM_CBANK
	.align		4
        /*00a8*/ 	.byte	0x04, 0x0a
        /*00aa*/ 	.short	(.L_39 - .L_38)
	.align		4
.L_38:
        /*00ac*/ 	.word	index@(.nv.constant0._Z24kernel_doublesizebysharePfS_iiiii)
        /*00b0*/ 	.short	0x0380
        /*00b2*/ 	.short	0x0024


	//----- nvinfo : EIATTR_SW_WAR
	.align		4
.L_39:
        /*00b4*/ 	.byte	0x04, 0x36
        /*00b6*/ 	.short	(.L_41 - .L_40)
.L_40:
        /*00b8*/ 	.word	0x00000008
.L_41:


//--------------------- .nv.info._Z17kernel_doublesizePfS_iiii --------------------------
	.section	.nv.info._Z17kernel_doublesizePfS_iiii,"",@"SHT_CUDA_INFO"
	.sectionflags	@""
	.align	4


	//----- nvinfo : EIATTR_CUDA_API_VERSION
	.align		4
        /*0000*/ 	.byte	0x04, 0x37
        /*0002*/ 	.short	(.L_43 - .L_42)
.L_42:
        /*0004*/ 	.word	0x00000082


	//----- nvinfo : EIATTR_KPARAM_INFO
	.align		4
.L_43:
        /*0008*/ 	.byte	0x04, 0x17
        /*000a*/ 	.short	(.L_45 - .L_44)
.L_44:
        /*000c*/ 	.word	0x00000000
        /*0010*/ 	.short	0x0005
        /*0012*/ 	.short	0x001c
        /*0014*/ 	.byte	0x00, 0xf0, 0x11, 0x00


	//----- nvinfo : EIATTR_KPARAM_INFO
	.align		4
.L_45:
        /*0018*/ 	.byte	0x04, 0x17
        /*001a*/ 	.short	(.L_47 - .L_46)
.L_46:
        /*001c*/ 	.word	0x00000000
        /*0020*/ 	.short	0x0004
        /*0022*/ 	.short	0x0018
        /*0024*/ 	.byte	0x00, 0xf0, 0x11, 0x00


	//----- nvinfo : EIATTR_KPARAM_INFO
	.align		4
.L_47:
        /*0028*/ 	.byte	0x04, 0x17
        /*002a*/ 	.short	(.L_49 - .L_48)
.L_48:
        /*002c*/ 	.word	0x00000000
        /*0030*/ 	.short	0x0003
        /*0032*/ 	.short	0x0014
        /*0034*/ 	.byte	0x00, 0xf0, 0x11, 0x00


	//----- nvinfo : EIATTR_KPARAM_INFO
	.align		4
.L_49:
        /*0038*/ 	.byte	0x04, 0x17
        /*003a*/ 	.short	(.L_51 - .L_50)
.L_50:
        /*003c*/ 	.word	0x00000000
        /*0040*/ 	.short	0x0002
        /*0042*/ 	.short	0x0010
        /*0044*/ 	.byte	0x00, 0xf0, 0x11, 0x00


	//----- nvinfo : EIATTR_KPARAM_INFO
	.align		4
.L_51:
        /*0048*/ 	.byte	0x04, 0x17
        /*004a*/ 	.short	(.L_53 - .L_52)
.L_52:
        /*004c*/ 	.word	0x00000000
        /*0050*/ 	.short	0x0001
        /*0052*/ 	.short	0x0008
        /*0054*/ 	.byte	0x00, 0xf5, 0x21, 0x00


	//----- nvinfo : EIATTR_KPARAM_INFO
	.align		4
.L_53:
        /*0058*/ 	.byte	0x04, 0x17
        /*005a*/ 	.short	(.L_55 - .L_54)
.L_54:
        /*005c*/ 	.word	0x00000000
        /*0060*/ 	.short	0x0000
        /*0062*/ 	.short	0x0000
        /*0064*/ 	.byte	0x00, 0xf5, 0x21, 0x00


	//----- nvinfo : EIATTR_SPARSE_MMA_MASK
	.align		4
.L_55:
        /*0068*/ 	.byte	0x03, 0x50
        /*006a*/ 	.short	0x0000


	//----- nvinfo : EIATTR_MAXREG_COUNT
	.align		4
        /*006c*/ 	.byte	0x03, 0x1b
        /*006e*/ 	.short	0x00ff


	//----- nvinfo : EIATTR_MERCURY_ISA_VERSION
	.align		4
        /*0070*/ 	.byte	0x03, 0x5f
        /*0072*/ 	.short	0x0101


	//----- nvinfo : EIATTR_VRC_CTA_INIT_COUNT
	.align		4
        /*0074*/ 	.byte	0x02, 0x4a
	.zero		1
	.zero		1


	//----- nvinfo : EIATTR_EXIT_INSTR_OFFSETS
	.align		4
        /*0078*/ 	.byte	0x04, 0x1c
        /*007a*/ 	.short	(.L_57 - .L_56)


	//   ....[0]....
.L_56:
        /*007c*/ 	.word	0x00000060


	//   ....[1]....
        /*0080*/ 	.word	0x00001330


	//   ....[2]....
        /*0084*/ 	.word	0x00001800


	//----- nvinfo : EIATTR_CRS_STACK_SIZE
	.align		4
.L_57:
        /*0088*/ 	.byte	0x04, 0x1e
        /*008a*/ 	.short	(.L_59 - .L_58)
.L_58:
        /*008c*/ 	.word	0x00000000


	//----- nvinfo : EIATTR_CBANK_PARAM_SIZE
	.align		4
.L_59:
        /*0090*/ 	.byte	0x03, 0x19
        /*0092*/ 	.short	0x0020


	//----- nvinfo : EIATTR_PARAM_CBANK
	.align		4
        /*0094*/ 	.byte	0x04, 0x0a
        /*0096*/ 	.short	(.L_61 - .L_60)
	.align		4
.L_60:
        /*0098*/ 	.word	index@(.nv.constant0._Z17kernel_doublesizePfS_iiii)
        /*009c*/ 	.short	0x0380
        /*009e*/ 	.short	0x0020


	//----- nvinfo : EIATTR_SW_WAR
	.align		4
.L_61:
        /*00a0*/ 	.byte	0x04, 0x36
        /*00a2*/ 	.short	(.L_63 - .L_62)
.L_62:
        /*00a4*/ 	.word	0x00000008
.L_63:


//--------------------- .nv.info._Z22kernel_doublesize_dim3PfS_iii --------------------------
	.section	.nv.info._Z22kernel_doublesize_dim3PfS_iii,"",@"SHT_CUDA_INFO"
	.sectionflags	@""
	.align	4


	//----- nvinfo : EIATTR_CUDA_API_VERSION
	.align		4
        /*0000*/ 	.byte	0x04, 0x37
        /*0002*/ 	.short	(.L_65 - .L_64)
.L_64:
        /*0004*/ 	.word	0x00000082


	//----- nvinfo : EIATTR_KPARAM_INFO
	.align		4
.L_65:
        /*0008*/ 	.byte	0x04, 0x17
        /*000a*/ 	.short	(.L_67 - .L_66)
.L_66:
        /*000c*/ 	.word	0x00000000
        /*0010*/ 	.short	0x0004
        /*0012*/ 	.short	0x0018
        /*0014*/ 	.byte	0x00, 0xf0, 0x11, 0x00


	//----- nvinfo : EIATTR_KPARAM_INFO
	.align		4
.L_67:
        /*0018*/ 	.byte	0x04, 0x17
        /*001a*/ 	.short	(.L_69 - .L_68)
.L_68:
        /*001c*/ 	.word	0x00000000
        /*0020*/ 	.short	0x0003
        /*0022*/ 	.short	0x0014
        /*0024*/ 	.byte	0x00, 0xf0, 0x11, 0x00


	//----- nvinfo : EIATTR_KPARAM_INFO
	.align		4
.L_69:
        /*0028*/ 	.byte	0x04, 0x17
        /*002a*/ 	.short	(.L_71 - .L_70)
.L_70:
        /*002c*/ 	.word	0x00000000
        /*0030*/ 	.short	0x0002
        /*0032*/ 	.short	0x0010
        /*0034*/ 	.byte	0x00, 0xf0, 0x11, 0x00


	//----- nvinfo : EIATTR_KPARAM_INFO
	.align		4
.L_71:
        /*0038*/ 	.byte	0x04, 0x17
        /*003a*/ 	.short	(.L_73 - .L_72)
.L_72:
        /*003c*/ 	.word	0x00000000
        /*0040*/ 	.short	0x0001
        /*0042*/ 	.short	0x0008
        /*0044*/ 	.byte	0x00, 0xf5, 0x21, 0x00


	//----- nvinfo : EIATTR_KPARAM_INFO
	.align		4
.L_73:
        /*0048*/ 	.byte	0x04, 0x17
        /*004a*/ 	.short	(.L_75 - .L_74)
.L_74:
        /*004c*/ 	.word	0x00000000
        /*0050*/ 	.short	0x0000
        /*0052*/ 	.short	0x0000
        /*0054*/ 	.byte	0x00, 0xf5, 0x21, 0x00


	//----- nvinfo : EIATTR_SPARSE_MMA_MASK
	.align		4
.L_75:
        /*0058*/ 	.byte	0x03, 0x50
        /*005a*/ 	.short	0x0000


	//----- nvinfo : EIATTR_MAXREG_COUNT
	.align		4
        /*005c*/ 	.byte	0x03, 0x1b
        /*005e*/ 	.short	0x00ff


	//----- nvinfo : EIATTR_MERCURY_ISA_VERSION
	.align		4
        /*0060*/ 	.byte	0x03, 0x5f
        /*0062*/ 	.short	0x0101


	//----- nvinfo : EIATTR_VRC_CTA_INIT_COUNT
	.align		4
        /*0064*/ 	.byte	0x02, 0x4a
	.zero		1
	.zero		1


	//----- nvinfo : EIATTR_EXIT_INSTR_OFFSETS
	.align		4
        /*0068*/ 	.byte	0x04, 0x1c
        /*006a*/ 	.short	(.L_77 - .L_76)


	//   ....[0]....
.L_76:
        /*006c*/ 	.word	0x000000d0


	//   ....[1]....
        /*0070*/ 	.word	0x00000550


	//----- nvinfo : EIATTR_CBANK_PARAM_SIZE
	.align		4
.L_77:
        /*0074*/ 	.byte	0x03, 0x19
        /*0076*/ 	.short	0x001c


	//----- nvinfo : EIATTR_PARAM_CBANK
	.align		4
        /*0078*/ 	.byte	0x04, 0x0a
        /*007a*/ 	.short	(.L_79 - .L_78)
	.align		4
.L_78:
        /*007c*/ 	.word	index@(.nv.constant0._Z22kernel_doublesize_dim3PfS_iii)
        /*0080*/ 	.short	0x0380
        /*0082*/ 	.short	0x001c


	//----- nvinfo : EIATTR_SW_WAR
	.align		4
.L_79:
        /*0084*/ 	.byte	0x04, 0x36
        /*0086*/ 	.short	(.L_81 - .L_80)
.L_80:
        /*0088*/ 	.word	0x00000008
.L_81:


//--------------------- .nv.callgraph             --------------------------
	.section	.nv.callgraph,"",@"SHT_CUDA_CALLGRAPH"
	.align	4
	.sectionentsize	8
	.align		4
        /*0000*/ 	.word	0x00000000
	.align		4
        /*0004*/ 	.word	0xffffffff
	.align		4
        /*0008*/ 	.word	0x00000000
	.align		4
        /*000c*/ 	.word	0xfffffffe
	.align		4
        /*0010*/ 	.word	0x00000000
	.align		4
        /*0014*/ 	.word	0xfffffffd
	.align		4
        /*0018*/ 	.word	0x00000000
	.align		4
        /*001c*/ 	.word	0xfffffffc


//--------------------- .text._Z24kernel_doublesizebysharePfS_iiiii --------------------------
	.section	.text._Z24kernel_doublesizebysharePfS_iiiii,"ax",@progbits
	.align	128
        .global         _Z24kernel_doublesizebysharePfS_iiiii
        .type           _Z24kernel_doublesizebysharePfS_iiiii,@function
        .size           _Z24kernel_doublesizebysharePfS_iiiii,(.L_x_43 - _Z24kernel_doublesizebysharePfS_iiiii)
        .other          _Z24kernel_doublesizebysharePfS_iiiii,@"STO_CUDA_ENTRY STV_DEFAULT"
_Z24kernel_doublesizebysharePfS_iiiii:
.text._Z24kernel_doublesizebysharePfS_iiiii:
[----:B------:R-:W-:Y:S08]  /*0000*/  LDC R1, c[0x0][0x37c] ;  /* 0x0000df00ff017b82 */ /* 0x000ff00000000800 */
[----:B------:R-:W0:Y:S01]  /*0010*/  LDC R15, c[0x0][0x3a0] ;  /* 0x0000e800ff0f7b82 */ /* 0x000e220000000800 */
[----:B------:R-:W1:Y:S01]  /*0020*/  S2R R0, SR_TID.Y ;  /* 0x0000000000007919 */ /* 0x000e620000002200 */
[----:B------:R-:W2:Y:S01]  /*0030*/  LDCU UR13, c[0x0][0x360] ;  /* 0x00006c00ff0d77ac */ /* 0x000ea20008000800 */
[----:B------:R-:W-:Y:S01]  /*0040*/  UMOV UR6, 0x3 ;  /* 0x0000000300067882 */ /* 0x000fe20000000000 */
[----:B------:R-:W3:Y:S04]  /*0050*/  LDCU.64 UR8, c[0x0][0x358] ;  /* 0x00006b00ff0877ac */ /* 0x000ee80008000a00 */
[----:B------:R-:W4:Y:S08]  /*0060*/  S2UR UR12, SR_CTAID.X ;  /* 0x00000000000c79c3 */ /* 0x000f300000002500 */
[----:B------:R-:W5:Y:S01]  /*0070*/  S2UR UR7, SR_CTAID.Y ;  /* 0x00000000000779c3 */ /* 0x000f620000002600 */
[----:B--2---:R-:W-:-:S07]  /*0080*/  USHF.R.U32.HI UR5, URZ, 0x1, UR13 ;  /* 0x00000001ff057899 */ /* 0x004fce000801160d */
[----:B------:R-:W5:Y:S01]  /*0090*/  LDC R7, c[0x0][0x364] ;  /* 0x0000d900ff077b82 */ /* 0x000f620000000800 */
[----:B0-----:R-:W-:Y:S01]  /*00a0*/  ISETP.GE.AND P0, PT, R15, 0x1, PT ;  /* 0x000000010f00780c */ /* 0x001fe20003f06270 */
[----:B------:R-:W-:Y:S02]  /*00b0*/  UIMAD UR5, UR5, UR6, 0x3 ;  /* 0x00000003050574a4 */ /* 0x000fe4000f8e0206 */
[----:B----4-:R-:W-:-:S04]  /*00c0*/  UIMAD UR4, UR12, UR13, URZ ;  /* 0x0000000d0c0472a4 */ /* 0x010fc8000f8e02ff */
[----:B------:R-:W-:Y:S01]  /*00d0*/  IMAD R3, R15, UR5, RZ ;  /* 0x000000050f037c24 */ /* 0x000fe2000f8e02ff */
[----:B------:R-:W-:Y:S01]  /*00e0*/  UIMAD UR4, UR4, 0x3, URZ ;  /* 0x00000003040478a4 */ /* 0x000fe2000f8e02ff */
[----:B-----5:R-:W-:-:S04]  /*00f0*/  IMAD R5, R7, UR7, RZ ;  /* 0x0000000707057c24 */ /* 0x020fc8000f8e02ff */
[----:B-1----:R-:W-:Y:S01]  /*0100*/  IMAD.IADD R2, R5, 0x1, R0 ;  /* 0x0000000105027824 */ /* 0x002fe200078e0200 */
[----:B---3--:R-:W-:Y:S06]  /*0110*/  @!P0 BRA `(.L_x_0) ;  /* 0x0000000c00d48947 */ /* 0x008fec0003800000 */
[----:B------:R-:W0:Y:S01]  /*0120*/  LDC.64 R8, c[0x0][0x398] ;  /* 0x0000e600ff087b82 */ /* 0x000e220000000a00 */
[----:B------:R-:W-:Y:S01]  /*0130*/  IMAD R4, R15, 0x3, RZ ;  /* 0x000000030f047824 */ /* 0x000fe200078e02ff */
[----:B------:R-:W-:Y:S02]  /*0140*/  LEA.HI R6, R5, R0, RZ, 0x1f ;  /* 0x0000000005067211 */ /* 0x000fe400078ff8ff */
[----:B------:R-:W-:Y:S02]  /*0150*/  SHF.R.U32.HI R7, RZ, 0x1, R7 ;  /* 0x00000001ff077819 */ /* 0x000fe40000011607 */
[C---:B------:R-:W-:Y:S02]  /*0160*/  ISETP.GE.AND P0, PT, R4.reuse, 0x4, PT ;  /* 0x000000040400780c */ /* 0x040fe40003f06270 */
[----:B------:R-:W-:Y:S02]  /*0170*/  VIMNMX R11, PT, PT, R4, 0x1, !PT ;  /* 0x00000001040b7848 */ /* 0x000fe40007fe0100 */
[----:B0-----:R-:W-:Y:S01]  /*0180*/  VIADDMNMX R6, R9, 0xffffffff, R6, PT ;  /* 0xffffffff09067846 */ /* 0x001fe20003800106 */
[----:B------:R-:W-:-:S04]  /*0190*/  IMAD R5, R15, R8, RZ ;  /* 0x000000080f057224 */ /* 0x000fc800078e02ff */
[----:B------:R-:W-:Y:S02]  /*01a0*/  IMAD R4, R6, R5, RZ ;  /* 0x0000000506047224 */ /* 0x000fe400078e02ff */
[----:B------:R-:W-:Y:S02]  /*01b0*/  HFMA2 R6, -RZ, RZ, 0, 0 ;  /* 0x00000000ff067431 */ /* 0x000fe400000001ff */
[----:B------:R-:W-:Y:S01]  /*01c0*/  VIADD R5, R8, 0xffffffff ;  /* 0xffffffff08057836 */ /* 0x000fe20000000000 */
[----:B------:R-:W-:Y:S01]  /*01d0*/  LOP3.LUT R8, R11, 0x3, RZ, 0xc0, !PT ;  /* 0x000000030b087812 */ /* 0x000fe200078ec0ff */
[----:B------:R-:W-:Y:S06]  /*01e0*/  @!P0 BRA `(.L_x_1) ;  /* 0x0000000800c88947 */ /* 0x000fec0003800000 */
[----:B------:R-:W0:Y:S01]  /*01f0*/  S2R R10, SR_TID.X ;  /* 0x00000000000a7919 */ /* 0x000e220000002100 */
[----:B------:R-:W1:Y:S01]  /*0200*/  LDC R9, c[0x0][0x360] ;  /* 0x0000d800ff097b82 */ /* 0x000e620000000800 */
[----:B------:R-:W-:Y:S01]  /*0210*/  USHF.R.U32.HI UR6, URZ, 0x1, UR4 ;  /* 0x00000001ff067899 */ /* 0x000fe20008011604 */
[C---:B------:R-:W-:Y:S01]  /*0220*/  IMAD R13, R0.reuse, R15, RZ ;  /* 0x0000000f000d7224 */ /* 0x040fe200078e02ff */
[----:B------:R-:W-:Y:S02]  /*0230*/  LOP3.LUT R6, R11, 0x7ffffffc, RZ, 0xc0, !PT ;  /* 0x7ffffffc0b067812 */ /* 0x000fe400078ec0ff */
[----:B------:R-:W-:Y:S02]  /*0240*/  ISETP.GT.U32.AND P0, PT, R0, R7, PT ;  /* 0x000000070000720c */ /* 0x000fe40003f04070 */
[----:B------:R-:W-:Y:S01]  /*0250*/  IADD3 R11, PT, PT, -R6, RZ, RZ ;  /* 0x000000ff060b7210 */ /* 0x000fe20007ffe1ff */
[----:B0-----:R-:W-:Y:S02]  /*0260*/  IMAD R13, R13, UR5, R10 ;  /* 0x000000050d0d7c24 */ /* 0x001fe4000f8e020a */
[----:B------:R-:W-:-:S02]  /*0270*/  VIADD R12, R10, UR13 ;  /* 0x0000000d0a0c7c36 */ /* 0x000fc40008000000 */
[--C-:B------:R-:W-:Y:S02]  /*0280*/  IMAD R14, R15, UR6, R10.reuse ;  /* 0x000000060f0e7c24 */ /* 0x100fe4000f8e020a */
[C-C-:B-1----:R-:W-:Y:S02]  /*0290*/  IMAD R16, R9.reuse, 0x2, R10.reuse ;  /* 0x0000000209107824 */ /* 0x142fe400078e020a */
[----:B------:R-:W-:Y:S02]  /*02a0*/  IMAD R20, R9, 0x3, R10 ;  /* 0x0000000309147824 */ /* 0x000fe400078e020a */
[----:B------:R-:W-:Y:S02]  /*02b0*/  IMAD.SHL.U32 R22, R13, 0x4, RZ ;  /* 0x000000040d167824 */ /* 0x000fe400078e00ff */
[----:B------:R-:W-:Y:S02]  /*02c0*/  IMAD R24, R15, UR6, R12 ;  /* 0x000000060f187c24 */ /* 0x000fe4000f8e020c */
[----:B------:R-:W-:-:S02]  /*02d0*/  IMAD R26, R9, 0x2, R14 ;  /* 0x00000002091a7824 */ /* 0x000fc400078e020e */
[----:B------:R-:W-:-:S07]  /*02e0*/  IMAD R28, R9, 0x3, R14 ;  /* 0x00000003091c7824 */ /* 0x000fce00078e020e */
.L_x_10:
[-C--:B------:R-:W-:Y:S01]  /*02f0*/  ISETP.GE.OR P4, PT, R10, R3.reuse, P0 ;  /* 0x000000030a00720c */ /* 0x080fe20000786670 */
[----:B------:R-:W-:Y:S01]  /*0300*/  BSSY.RECONVERGENT B0, `(.L_x_2) ;  /* 0x0000025000007945 */ /* 0x000fe20003800200 */
[-C--:B------:R-:W-:Y:S02]  /*0310*/  ISETP.GE.OR P1, PT, R12, R3.reuse, P0 ;  /* 0x000000030c00720c */ /* 0x080fe40000726670 */
[-C--:B------:R-:W-:Y:S02]  /*0320*/  ISETP.GE.OR P2, PT, R16, R3.reuse, P0 ;  /* 0x000000031000720c */ /* 0x080fe40000746670 */
[----:B------:R-:W-:-:S07]  /*0330*/  ISETP.GE.OR P3, PT, R20, R3, P0 ;  /* 0x000000031400720c */ /* 0x000fce0000766670 */
[----:B------:R-:W-:Y:S06]  /*0340*/  @P4 BRA `(.L_x_3) ;  /* 0x0000000000804947 */ /* 0x000fec0003800000 */
[----:B------:R-:W0:Y:S01]  /*0350*/  LDC R13, c[0x0][0x3a0] ;  /* 0x0000e800ff0d7b82 */ /* 0x000e220000000800 */
[----:B------:R-:W-:Y:S02]  /*0360*/  ISETP.GE.AND P6, PT, R10, RZ, PT ;  /* 0x000000ff0a00720c */ /* 0x000fe40003fc6270 */
[----:B0-----:R-:W-:-:S04]  /*0370*/  IABS R15, R13 ;  /* 0x0000000d000f7213 */ /* 0x001fc80000000000 */
[----:B------:R-:W0:Y:S08]  /*0380*/  I2F.RP R17, R15 ;  /* 0x0000000f00117306 */ /* 0x000e300000209400 */
[----:B0-----:R-:W0:Y:S02]  /*0390*/  MUFU.RCP R17, R17 ;  /* 0x0000001100117308 */ /* 0x001e240000001000 */
[----:B0-----:R-:W-:-:S06]  /*03a0*/  IADD3 R18, PT, PT, R17, 0xffffffe, RZ ;  /* 0x0ffffffe11127810 */ /* 0x001fcc0007ffe0ff */
[----:B------:R0:W1:Y:S02]  /*03b0*/  F2I.FTZ.U32.TRUNC.NTZ R19, R18 ;  /* 0x0000001200137305 */ /* 0x000064000021f000 */
[----:B0-----:R-:W-:Y:S02]  /*03c0*/  IMAD.MOV.U32 R18, RZ, RZ, RZ ;  /* 0x000000ffff127224 */ /* 0x001fe400078e00ff */
[----:B-1----:R-:W-:-:S04]  /*03d0*/  IMAD.MOV R21, RZ, RZ, -R19 ;  /* 0x000000ffff157224 */ /* 0x002fc800078e0a13 */
[----:B------:R-:W-:-:S04]  /*03e0*/  IMAD R21, R21, R15, RZ ;  /* 0x0000000f15157224 */ /* 0x000fc800078e02ff */
[----:B------:R-:W-:Y:S01]  /*03f0*/  IMAD.HI.U32 R19, R19, R21, R18 ;  /* 0x0000001513137227 */ /* 0x000fe200078e0012 */
[----:B------:R-:W-:-:S05]  /*0400*/  IABS R21, R10 ;  /* 0x0000000a00157213 */ /* 0x000fca0000000000 */
[----:B------:R-:W-:-:S05]  /*0410*/  IMAD.HI.U32 R19, R19, R21, RZ ;  /* 0x0000001513137227 */ /* 0x000fca00078e00ff */
[----:B------:R-:W-:-:S05]  /*0420*/  IADD3 R19, PT, PT, -R19, RZ, RZ ;  /* 0x000000ff13137210 */ /* 0x000fca0007ffe1ff */
[C---:B------:R-:W-:Y:S02]  /*0430*/  IMAD R17, R15.reuse, R19, R21 ;  /* 0x000000130f117224 */ /* 0x040fe400078e0215 */
[----:B------:R-:W0:Y:S03]  /*0440*/  LDC.64 R18, c[0x0][0x388] ;  /* 0x0000e200ff127b82 */ /* 0x000e260000000a00 */
[----:B------:R-:W-:-:S13]  /*0450*/  ISETP.GT.U32.AND P4, PT, R15, R17, PT ;  /* 0x000000110f00720c */ /* 0x000fda0003f84070 */
[----:B------:R-:W-:Y:S01]  /*0460*/  @!P4 IMAD.IADD R17, R17, 0x1, -R15 ;  /* 0x000000011111c824 */ /* 0x000fe200078e0a0f */
[----:B------:R-:W-:-:S04]  /*0470*/  ISETP.NE.AND P4, PT, R13, RZ, PT ;  /* 0x000000ff0d00720c */ /* 0x000fc80003f85270 */
[----:B------:R-:W-:-:S13]  /*0480*/  ISETP.GT.U32.AND P5, PT, R15, R17, PT ;  /* 0x000000110f00720c */ /* 0x000fda0003fa4070 */
[----:B------:R-:W-:-:S05]  /*0490*/  @!P5 IMAD.IADD R17, R17, 0x1, -R15 ;  /* 0x000000011111d824 */ /* 0x000fca00078e0a0f */
[----:B------:R-:W-:Y:S02]  /*04a0*/  @!P6 IADD3 R17, PT, PT, -R17, RZ, RZ ;  /* 0x000000ff1111e210 */ /* 0x000fe40007ffe1ff */
[----:B------:R-:W-:-:S05]  /*04b0*/  @!P4 LOP3.LUT R17, RZ, R13, RZ, 0x33, !PT ;  /* 0x0000000dff11c212 */ /* 0x000fca00078e33ff */
[----:B------:R-:W-:-:S05]  /*04c0*/  IMAD R13, R5, R13, R17 ;  /* 0x0000000d050d7224 */ /* 0x000fca00078e0211 */
[----:B------:R-:W-:-:S05]  /*04d0*/  VIMNMX R13, PT, PT, R13, R14, PT ;  /* 0x0000000e0d0d7248 */ /* 0x000fca0003fe0100 */
[----:B------:R-:W-:-:S04]  /*04e0*/  IMAD.IADD R13, R4, 0x1, R13 ;  /* 0x00000001040d7824 */ /* 0x000fc800078e020d */
[----:B0-----:R-:W-:-:S06]  /*04f0*/  IMAD.WIDE R18, R13, 0x4, R18 ;  /* 0x000000040d127825 */ /* 0x001fcc00078e0212 */
[----:B------:R-:W2:Y:S01]  /*0500*/  LDG.E R19, desc[UR8][R18.64] ;  /* 0x0000000812137981 */ /* 0x000ea2000c1e1900 */
[----:B------:R-:W0:Y:S01]  /*0510*/  S2UR UR6, SR_CgaCtaId ;  /* 0x00000000000679c3 */ /* 0x000e220000008800 */
[----:B------:R-:W-:Y:S02]  /*0520*/  UMOV UR5, 0x400 ;  /* 0x0000040000057882 */ /* 0x000fe40000000000 */
[----:B0-----:R-:W-:-:S09]  /*0530*/  ULEA UR5, UR6, UR5, 0x18 ;  /* 0x0000000506057291 */ /* 0x001fd2000f8ec0ff */
[----:B--2---:R0:W-:Y:S03]  /*0540*/  STS [R22+UR5], R19 ;  /* 0x0000001316007988 */ /* 0x0041e60008000805 */
.L_x_3:
[----:B------:R-:W-:Y:S05]  /*0550*/  BSYNC.RECONVERGENT B0 ;  /* 0x0000000000007941 */ /* 0x000fea0003800200 */
.L_x_2:
[----:B------:R-:W-:Y:S04]  /*0560*/  BSSY.RECONVERGENT B0, `(.L_x_4) ;  /* 0x0000024000007945 */ /* 0x000fe80003800200 */
[----:B------:R-:W-:Y:S05]  /*0570*/  @P1 BRA `(.L_x_5) ;  /* 0x0000000000881947 */ /* 0x000fea0003800000 */
[----:B------:R-:W1:Y:S01]  /*0580*/  LDC R13, c[0x0][0x3a0] ;  /* 0x0000e800ff0d7b82 */ /* 0x000e620000000800 */
[----:B------:R-:W-:Y:S02]  /*0590*/  ISETP.GE.AND P4, PT, R12, RZ, PT ;  /* 0x000000ff0c00720c */ /* 0x000fe40003f86270 */
[----:B-1----:R-:W-:Y:S02]  /*05a0*/  IABS R15, R13 ;  /* 0x0000000d000f7213 */ /* 0x002fe40000000000 */
[----:B------:R-:W-:Y:S02]  /*05b0*/  ISETP.NE.AND P5, PT, R13, RZ, PT ;  /* 0x000000ff0d00720c */ /* 0x000fe40003fa5270 */
[----:B------:R-:W1:Y:S08]  /*05c0*/  I2F.RP R21, R15 ;  /* 0x0000000f00157306 */ /* 0x000e700000209400 */
[----:B-1----:R-:W0:Y:S02]  /*05d0*/  MUFU.RCP R21, R21 ;  /* 0x0000001500157308 */ /* 0x002e240000001000 */
[----:B0-----:R-:W-:-:S06]  /*05e0*/  VIADD R19, R21, 0xffffffe ;  /* 0x0ffffffe15137836 */ /* 0x001fcc0000000000 */
[----:B------:R-:W0:Y:S02]  /*05f0*/  F2I.FTZ.U32.TRUNC.NTZ R19, R19 ;  /* 0x0000001300137305 */ /* 0x000e24000021f000 */
[----:B0-----:R-:W-:-:S05]  /*0600*/  IADD3 R18, PT, PT, RZ, -R19, RZ ;  /* 0x80000013ff127210 */ /* 0x001fca0007ffe0ff */
[----:B------:R-:W-:Y:S02]  /*0610*/  IMAD R17, R18, R15, RZ ;  /* 0x0000000f12117224 */ /* 0x000fe400078e02ff */
[----:B------:R-:W-:-:S04]  /*0620*/  IMAD.MOV.U32 R18, RZ, RZ, RZ ;  /* 0x000000ffff127224 */ /* 0x000fc800078e00ff */
[----:B------:R-:W-:Y:S01]  /*0630*/  IMAD.HI.U32 R17, R19, R17, R18 ;  /* 0x0000001113117227 */ /* 0x000fe200078e0012 */
[----:B------:R-:W-:-:S05]  /*0640*/  IABS R18, R12 ;  /* 0x0000000c00127213 */ /* 0x000fca0000000000 */
[----:B------:R-:W-:-:S04]  /*0650*/  IMAD.HI.U32 R17, R17, R18, RZ ;  /* 0x0000001211117227 */ /* 0x000fc800078e00ff */
[----:B------:R-:W-:-:S04]  /*0660*/  IMAD.MOV R17, RZ, RZ, -R17 ;  /* 0x000000ffff117224 */ /* 0x000fc800078e0a11 */
[----:B------:R-:W-:-:S05]  /*0670*/  IMAD R18, R15, R17, R18 ;  /* 0x000000110f127224 */ /* 0x000fca00078e0212 */
[----:B------:R-:W-:-:S13]  /*0680*/  ISETP.GT.U32.AND P1, PT, R15, R18, PT ;  /* 0x000000120f00720c */ /* 0x000fda0003f24070 */
[----:B------:R-:W-:-:S04]  /*0690*/  @!P1 IADD3 R18, PT, PT, R18, -R15, RZ ;  /* 0x8000000f12129210 */ /* 0x000fc80007ffe0ff */
[----:B------:R-:W-:-:S13]  /*06a0*/  ISETP.GT.U32.AND P1, PT, R15, R18, PT ;  /* 0x000000120f00720c */ /* 0x000fda0003f24070 */
[----:B------:R-:W-:-:S04]  /*06b0*/  @!P1 IMAD.IADD R18, R18, 0x1, -R15 ;  /* 0x0000000112129824 */ /* 0x000fc800078e0a0f */
[----:B------:R-:W-:Y:S02]  /*06c0*/  IMAD.MOV.U32 R15, RZ, RZ, R18 ;  /* 0x000000ffff0f7224 */ /* 0x000fe400078e0012 */
[----:B------:R-:W0:Y:S03]  /*06d0*/  LDC.64 R18, c[0x0][0x388] ;  /* 0x0000e200ff127b82 */ /* 0x000e260000000a00 */
        /* <DEDUP_REMOVED lines=9> */
[----:B0-----:R-:W-:-:S04]  /*0770*/  ULEA UR5, UR6, UR5, 0x18 ;  /* 0x0000000506057291 */ /* 0x001fc8000f8ec0ff */
[----:B------:R-:W-:-:S09]  /*0780*/  ULEA UR5, UR13, UR5, 0x2 ;  /* 0x000000050d057291 */ /* 0x000fd2000f8e10ff */
[----:B--2---:R1:W-:Y:S03]  /*0790*/  STS [R22+UR5], R19 ;  /* 0x0000001316007988 */ /* 0x0043e60008000805 */
.L_x_5:
[----:B------:R-:W-:Y:S05]  /*07a0*/  BSYNC.RECONVERGENT B0 ;  /* 0x0000000000007941 */ /* 0x000fea0003800200 */
.L_x_4:
[----:B------:R-:W-:Y:S04]  /*07b0*/  BSSY.RECONVERGENT B0, `(.L_x_6) ;  /* 0x0000024000007945 */ /* 0x000fe80003800200 */
[----:B------:R-:W-:Y:S05]  /*07c0*/  @P2 BRA `(.L_x_7) ;  /* 0x0000000000882947 */ /* 0x000fea0003800000 */
[----:B------:R-:W2:Y:S01]  /*07d0*/  LDC R13, c[0x0][0x3a0] ;  /* 0x0000e800ff0d7b82 */ /* 0x000ea20000000800 */
[----:B------:R-:W-:Y:S02]  /*07e0*/  ISETP.GE.AND P2, PT, R16, RZ, PT ;  /* 0x000000ff1000720c */ /* 0x000fe40003f46270 */
[----:B--2---:R-:W-:Y:S02]  /*07f0*/  IABS R15, R13 ;  /* 0x0000000d000f7213 */ /* 0x004fe40000000000 */
[----:B------:R-:W-:Y:S02]  /*0800*/  ISETP.NE.AND P4, PT, R13, RZ, PT ;  /* 0x000000ff0d00720c */ /* 0x000fe40003f85270 */
[----:B------:R-:W2:Y:S08]  /*0810*/  I2F.RP R21, R15 ;  /* 0x0000000f00157306 */ /* 0x000eb00000209400 */
[----:B--2---:R-:W0:Y:S02]  /*0820*/  MUFU.RCP R21, R21 ;  /* 0x0000001500157308 */ /* 0x004e240000001000 */
[----:B01----:R-:W-:-:S06]  /*0830*/  VIADD R19, R21, 0xffffffe ;  /* 0x0ffffffe15137836 */ /* 0x003fcc0000000000 */
        /* <DEDUP_REMOVED lines=27> */
.L_x_7:
[----:B------:R-:W-:Y:S05]  /*09f0*/  BSYNC.RECONVERGENT B0 ;  /* 0x0000000000007941 */ /* 0x000fea0003800200 */
.L_x_6:
[----:B------:R-:W-:Y:S04]  /*0a00*/  BSSY.RECONVERGENT B0, `(.L_x_8) ;  /* 0x0000024000007945 */ /* 0x000fe80003800200 */
[----:B------:R-:W-:Y:S05]  /*0a10*/  @P3 BRA `(.L_x_9) ;  /* 0x0000000000883947 */ /* 0x000fea0003800000 */
[----:B------:R-:W3:Y:S01]  /*0a20*/  LDC R13, c[0x0][0x3a0] ;  /* 0x0000e800ff0d7b82 */ /* 0x000ee20000000800 */
[----:B------:R-:W-:Y:S02]  /*0a30*/  ISETP.GE.AND P2, PT, R20, RZ, PT ;  /* 0x000000ff1400720c */ /* 0x000fe40003f46270 */
[----:B---3--:R-:W-:Y:S02]  /*0a40*/  IABS R15, R13 ;  /* 0x0000000d000f7213 */ /* 0x008fe40000000000 */
[----:B------:R-:W-:Y:S02]  /*0a50*/  ISETP.NE.AND P3, PT, R13, RZ, PT ;  /* 0x000000ff0d00720c */ /* 0x000fe40003f65270 */
[----:B------:R-:W3:Y:S08]  /*0a60*/  I2F.RP R21, R15 ;  /* 0x0000000f00157306 */ /* 0x000ef00000209400 */
[----:B---3--:R-:W0:Y:S02]  /*0a70*/  MUFU.RCP R21, R21 ;  /* 0x0000001500157308 */ /* 0x008e240000001000 */
[----:B012---:R-:W-:-:S06]  /*0a80*/  VIADD R19, R21, 0xffffffe ;  /* 0x0ffffffe15137836 */ /* 0x007fcc0000000000 */
        /* <DEDUP_REMOVED lines=25> */
[----:B------:R-:W-:-:S09]  /*0c20*/  UIMAD UR5, UR13, 0xc, UR5 ;  /* 0x0000000c0d0578a4 */ /* 0x000fd2000f8e0205 */
[----:B--2---:R3:W-:Y:S03]  /*0c30*/  STS [R22+UR5], R19 ;  /* 0x0000001316007988 */ /* 0x0047e60008000805 */
.L_x_9:
[----:B------:R-:W-:Y:S05]  /*0c40*/  BSYNC.RECONVERGENT B0 ;  /* 0x0000000000007941 */ /* 0x000fea0003800200 */
.L_x_8:
[----:B------:R-:W-:Y:S01]  /*0c50*/  VIADD R11, R11, 0x4 ;  /* 0x000000040b0b7836 */ /* 0x000fe20000000000 */
[C---:B------:R-:W-:Y:S01]  /*0c60*/  LEA R12, R9.reuse, R12, 0x2 ;  /* 0x0000000c090c7211 */ /* 0x040fe200078e10ff */
[C---:B------:R-:W-:Y:S01]  /*0c70*/  IMAD R24, R9.reuse, 0x4, R24 ;  /* 0x0000000409187824 */ /* 0x040fe200078e0218 */
[C---:B------:R-:W-:Y:S01]  /*0c80*/  LEA R16, R9.reuse, R16, 0x2 ;  /* 0x0000001009107211 */ /* 0x040fe200078e10ff */
[----:B0123--:R-:W-:Y:S01]  /*0c90*/  IMAD R22, R9, 0x10, R22 ;  /* 0x0000001009167824 */ /* 0x00ffe200078e0216 */
[----:B------:R-:W-:Y:S01]  /*0ca0*/  ISETP.NE.AND P1, PT, R11, RZ, PT ;  /* 0x000000ff0b00720c */ /* 0x000fe20003f25270 */
[C---:B------:R-:W-:Y:S01]  /*0cb0*/  IMAD R26, R9.reuse, 0x4, R26 ;  /* 0x00000004091a7824 */ /* 0x040fe200078e021a */
[C---:B------:R-:W-:Y:S01]  /*0cc0*/  LEA R28, R9.reuse, R28, 0x2 ;  /* 0x0000001c091c7211 */ /* 0x040fe200078e10ff */
[C---:B------:R-:W-:Y:S02]  /*0cd0*/  IMAD R20, R9.reuse, 0x4, R20 ;  /* 0x0000000409147824 */ /* 0x040fe400078e0214 */
[----:B------:R-:W-:-:S02]  /*0ce0*/  IMAD R14, R9, 0x4, R14 ;  /* 0x00000004090e7824 */ /* 0x000fc400078e020e */
[----:B------:R-:W-:-:S06]  /*0cf0*/  IMAD R10, R9, 0x4, R10 ;  /* 0x00000004090a7824 */ /* 0x000fcc00078e020a */
[----:B------:R-:W-:Y:S05]  /*0d00*/  @P1 BRA `(.L_x_10) ;  /* 0xfffffff400781947 */ /* 0x000fea000383ffff */
.L_x_1:
[----:B------:R-:W-:-:S13]  /*0d10*/  ISETP.NE.AND P0, PT, R8, RZ, PT ;  /* 0x000000ff0800720c */ /* 0x000fda0003f05270 */
[----:B------:R-:W-:Y:S05]  /*0d20*/  @!P0 BRA `(.L_x_0) ;  /* 0x0000000000d08947 */ /* 0x000fea0003800000 */
[----:B------:R-:W0:Y:S01]  /*0d30*/  S2R R9, SR_TID.X ;  /* 0x0000000000097919 */ /* 0x000e220000002100 */
[----:B------:R-:W1:Y:S01]  /*0d40*/  S2UR UR6, SR_CgaCtaId ;  /* 0x00000000000679c3 */ /* 0x000e620000008800 */
[----:B------:R-:W-:Y:S01]  /*0d50*/  UMOV UR5, 0x400 ;  /* 0x0000040000057882 */ /* 0x000fe20000000000 */
[----:B------:R-:W-:Y:S01]  /*0d60*/  USHF.R.U32.HI UR7, URZ, 0x1, UR4 ;  /* 0x00000001ff077899 */ /* 0x000fe20008011604 */
[----:B------:R-:W-:Y:S02]  /*0d70*/  ISETP.GT.U32.AND P3, PT, R0, R7, PT ;  /* 0x000000070000720c */ /* 0x000fe40003f64070 */
[----:B------:R-:W-:-:S03]  /*0d80*/  IADD3 R8, PT, PT, -R8, RZ, RZ ;  /* 0x000000ff08087210 */ /* 0x000fc60007ffe1ff */
[----:B------:R-:W2:Y:S08]  /*0d90*/  LDC R13, c[0x0][0x3a0] ;  /* 0x0000e800ff0d7b82 */ /* 0x000eb00000000800 */
[----:B------:R-:W3:Y:S08]  /*0da0*/  LDC R12, c[0x0][0x3a0] ;  /* 0x0000e800ff0c7b82 */ /* 0x000ef00000000800 */
[----:B------:R-:W4:Y:S01]  /*0db0*/  LDC.64 R10, c[0x0][0x388] ;  /* 0x0000e200ff0a7b82 */ /* 0x000f220000000a00 */
[----:B-1----:R-:W-:Y:S01]  /*0dc0*/  ULEA UR5, UR6, UR5, 0x18 ;  /* 0x0000000506057291 */ /* 0x002fe2000f8ec0ff */
[----:B0-----:R-:W-:-:S04]  /*0dd0*/  IMAD R6, R6, UR13, R9 ;  /* 0x0000000d06067c24 */ /* 0x001fc8000f8e0209 */
[--C-:B------:R-:W-:Y:S02]  /*0de0*/  IMAD R9, R3, R0, R6.reuse ;  /* 0x0000000003097224 */ /* 0x100fe400078e0206 */
[----:B--2---:R-:W-:-:S03]  /*0df0*/  IMAD R7, R13, UR7, R6 ;  /* 0x000000070d077c24 */ /* 0x004fc6000f8e0206 */
[----:B------:R-:W-:-:S07]  /*0e00*/  LEA R9, R9, UR5, 0x2 ;  /* 0x0000000509097c11 */ /* 0x000fce000f8e10ff */
.L_x_13:
[----:B------:R-:W0:Y:S01]  /*0e10*/  LDC R14, c[0x0][0x360] ;  /* 0x0000d800ff0e7b82 */ /* 0x000e220000000800 */
[----:B------:R-:W-:Y:S01]  /*0e20*/  ISETP.GE.OR P0, PT, R6, R3, P3 ;  /* 0x000000030600720c */ /* 0x000fe20001f06670 */
[----:B------:R-:W-:Y:S01]  /*0e30*/  VIADD R8, R8, 0x1 ;  /* 0x0000000108087836 */ /* 0x000fe20000000000 */
[----:B------:R-:W-:Y:S04]  /*0e40*/  BSSY.RECONVERGENT B0, `(.L_x_11) ;  /* 0x000001e000007945 */ /* 0x000fe80003800200 */
[----:B------:R-:W-:-:S07]  /*0e50*/  ISETP.NE.AND P2, PT, R8, RZ, PT ;  /* 0x000000ff0800720c */ /* 0x000fce0003f45270 */
[----:B------:R-:W-:Y:S06]  /*0e60*/  @P0 BRA `(.L_x_12) ;  /* 0x00000000006c0947 */ /* 0x000fec0003800000 */
[----:B---3--:R-:W-:Y:S01]  /*0e70*/  IABS R18, R12 ;  /* 0x0000000c00127213 */ /* 0x008fe20000000000 */
[----:B------:R-:W-:Y:S01]  /*0e80*/  IMAD.MOV.U32 R16, RZ, RZ, RZ ;  /* 0x000000ffff107224 */ /* 0x000fe200078e00ff */
[----:B------:R-:W-:Y:S02]  /*0e90*/  IABS R15, R6 ;  /* 0x00000006000f7213 */ /* 0x000fe40000000000 */
[----:B------:R-:W1:Y:S01]  /*0ea0*/  I2F.RP R19, R18 ;  /* 0x0000001200137306 */ /* 0x000e620000209400 */
[----:B------:R-:W-:Y:S02]  /*0eb0*/  ISETP.GE.AND P1, PT, R6, RZ, PT ;  /* 0x000000ff0600720c */ /* 0x000fe40003f26270 */
[----:B------:R-:W-:-:S05]  /*0ec0*/  ISETP.NE.AND P4, PT, R12, RZ, PT ;  /* 0x000000ff0c00720c */ /* 0x000fca0003f85270 */
[----:B-1----:R-:W1:Y:S02]  /*0ed0*/  MUFU.RCP R19, R19 ;  /* 0x0000001300137308 */ /* 0x002e640000001000 */
[----:B-1----:R-:W-:-:S06]  /*0ee0*/  VIADD R17, R19, 0xffffffe ;  /* 0x0ffffffe13117836 */ /* 0x002fcc0000000000 */
[----:B------:R-:W1:Y:S02]  /*0ef0*/  F2I.FTZ.U32.TRUNC.NTZ R17, R17 ;  /* 0x0000001100117305 */ /* 0x000e64000021f000 */
[----:B-1----:R-:W-:-:S05]  /*0f00*/  IADD3 R13, PT, PT, RZ, -R17, RZ ;  /* 0x80000011ff0d7210 */ /* 0x002fca0007ffe0ff */
[----:B------:R-:W-:-:S04]  /*0f10*/  IMAD R13, R13, R18, RZ ;  /* 0x000000120d0d7224 */ /* 0x000fc800078e02ff */
[----:B------:R-:W-:-:S06]  /*0f20*/  IMAD.HI.U32 R16, R17, R13, R16 ;  /* 0x0000000d11107227 */ /* 0x000fcc00078e0010 */
[----:B------:R-:W-:-:S04]  /*0f30*/  IMAD.HI.U32 R13, R16, R15, RZ ;  /* 0x0000000f100d7227 */ /* 0x000fc800078e00ff */
[----:B------:R-:W-:-:S04]  /*0f40*/  IMAD.MOV R16, RZ, RZ, -R13 ;  /* 0x000000ffff107224 */ /* 0x000fc800078e0a0d */
[----:B------:R-:W-:-:S05]  /*0f50*/  IMAD R13, R18, R16, R15 ;  /* 0x00000010120d7224 */ /* 0x000fca00078e020f */
[----:B------:R-:W-:-:S13]  /*0f60*/  ISETP.GT.U32.AND P0, PT, R18, R13, PT ;  /* 0x0000000d1200720c */ /* 0x000fda0003f04070 */
[----:B------:R-:W-:-:S04]  /*0f70*/  @!P0 IADD3 R13, PT, PT, R13, -R18, RZ ;  /* 0x800000120d0d8210 */ /* 0x000fc80007ffe0ff */
[----:B------:R-:W-:-:S13]  /*0f80*/  ISETP.GT.U32.AND P0, PT, R18, R13, PT ;  /* 0x0000000d1200720c */ /* 0x000fda0003f04070 */
[----:B------:R-:W-:-:S05]  /*0f90*/  @!P0 IMAD.IADD R13, R13, 0x1, -R18 ;  /* 0x000000010d0d8824 */ /* 0x000fca00078e0a12 */
[----:B------:R-:W-:Y:S02]  /*0fa0*/  @!P1 IADD3 R13, PT, PT, -R13, RZ, RZ ;  /* 0x000000ff0d0d9210 */ /* 0x000fe40007ffe1ff */
[----:B------:R-:W-:-:S05]  /*0fb0*/  @!P4 LOP3.LUT R13, RZ, R12, RZ, 0x33, !PT ;  /* 0x0000000cff0dc212 */ /* 0x000fca00078e33ff */
[----:B------:R-:W-:-:S05]  /*0fc0*/  IMAD R16, R5, R12, R13 ;  /* 0x0000000c05107224 */ /* 0x000fca00078e020d */
[----:B------:R-:W-:-:S05]  /*0fd0*/  VIMNMX R13, PT, PT, R16, R7, PT ;  /* 0x00000007100d7248 */ /* 0x000fca0003fe0100 */
[----:B------:R-:W-:-:S04]  /*0fe0*/  IMAD.IADD R13, R4, 0x1, R13 ;  /* 0x00000001040d7824 */ /* 0x000fc800078e020d */
[----:B----4-:R-:W-:-:S06]  /*0ff0*/  IMAD.WIDE R16, R13, 0x4, R10 ;  /* 0x000000040d107825 */ /* 0x010fcc00078e020a */
[----:B------:R-:W2:Y:S04]  /*1000*/  LDG.E R16, desc[UR8][R16.64] ;  /* 0x0000000810107981 */ /* 0x000ea8000c1e1900 */
[----:B--2---:R1:W-:Y:S02]  /*1010*/  STS [R9], R16 ;  /* 0x0000001009007388 */ /* 0x0043e40000000800 */
.L_x_12:
[----:B------:R-:W-:Y:S05]  /*1020*/  BSYNC.RECONVERGENT B0 ;  /* 0x0000000000007941 */ /* 0x000fea0003800200 */
.L_x_11:
[----:B01----:R-:W-:Y:S01]  /*1030*/  LEA R9, R14, R9, 0x2 ;  /* 0x000000090e097211 */ /* 0x003fe200078e10ff */
[----:B------:R-:W-:Y:S01]  /*1040*/  VIADD R6, R6, UR13 ;  /* 0x0000000d06067c36 */ /* 0x000fe20008000000 */
[----:B------:R-:W-:Y:S01]  /*1050*/  IADD3 R7, PT, PT, R7, UR13, RZ ;  /* 0x0000000d07077c10 */ /* 0x000fe2000fffe0ff */
[----:B------:R-:W-:Y:S06]  /*1060*/  @P2 BRA `(.L_x_13) ;  /* 0xfffffffc00682947 */ /* 0x000fec000383ffff */
.L_x_0:
[----:B------:R-:W0:Y:S02]  /*1070*/  LDCU UR7, c[0x0][0x3a0] ;  /* 0x00007400ff0777ac */ /* 0x000e240008000800 */
[----:B0-----:R-:W-:Y:S01]  /*1080*/  UISETP.GE.AND UP0, UPT, UR7, 0x1, UPT ;  /* 0x000000010700788c */ /* 0x001fe2000bf06270 */
[----:B------:R-:W-:Y:S05]  /*1090*/  BAR.SYNC.DEFER_BLOCKING 0x0 ;  /* 0x0000000000007b1d */ /* 0x000fea0000010000 */
[----:B------:R-:W-:-:S13]  /*10a0*/  PLOP3.LUT P0, PT, PT, PT, UP0, 0x80, 0x8 ;  /* 0x000000000008781c */ /* 0x000fda0003f0f008 */
[----:B------:R-:W-:Y:S05]  /*10b0*/  @!P0 EXIT ;  /* 0x000000000000894d */ /* 0x000fea0003800000 */
[----:B------:R-:W0:Y:S01]  /*10c0*/  LDC R9, c[0x0][0x390] ;  /* 0x0000e400ff097b82 */ /* 0x000e220000000800 */
[----:B------:R-:W-:Y:S01]  /*10d0*/  UIMAD UR6, UR7, 0x3, URZ ;  /* 0x00000003070678a4 */ /* 0x000fe2000f8e02ff */
[----:B------:R-:W-:Y:S01]  /*10e0*/  VIADD R4, R0, 0x1 ;  /* 0x0000000100047836 */ /* 0x000fe20000000000 */
[----:B------:R-:W-:Y:S02]  /*10f0*/  SHF.R.U32.HI R0, RZ, 0x1, R0 ;  /* 0x00000001ff007819 */ /* 0x000fe40000011600 */
[----:B------:R-:W-:Y:S02]  /*1100*/  UISETP.LT.AND UP0, UPT, UR6, 0x1, UPT ;  /* 0x000000010600788c */ /* 0x000fe4000bf01270 */
[----:B------:R-:W-:Y:S01]  /*1110*/  SHF.R.U32.HI R4, RZ, 0x1, R4 ;  /* 0x00000001ff047819 */ /* 0x000fe20000011604 */
[C---:B------:R-:W-:Y:S01]  /*1120*/  IMAD R0, R3.reuse, R0, RZ ;  /* 0x0000000003007224 */ /* 0x040fe200078e02ff */
[----:B------:R-:W-:Y:S02]  /*1130*/  USEL UR5, UR6, 0x1, !UP0 ;  /* 0x0000000106057887 */ /* 0x000fe4000c000000 */
[----:B------:R-:W-:Y:S01]  /*1140*/  UISETP.GE.AND UP0, UPT, UR6, 0x4, UPT ;  /* 0x000000040600788c */ /* 0x000fe2000bf06270 */
[----:B------:R-:W-:Y:S01]  /*1150*/  IMAD R3, R3, R4, RZ ;  /* 0x0000000403037224 */ /* 0x000fe200078e02ff */
[----:B------:R-:W-:Y:S01]  /*1160*/  MOV R4, RZ ;  /* 0x000000ff00047202 */ /* 0x000fe20000000f00 */
[----:B------:R-:W-:Y:S01]  /*1170*/  ULOP3.LUT UR15, UR5, 0x3, URZ, 0xc0, !UPT ;  /* 0x00000003050f7892 */ /* 0x000fe2000f8ec0ff */
[----:B0-----:R-:W-:-:S05]  /*1180*/  IMAD R5, R9, UR7, RZ ;  /* 0x0000000709057c24 */ /* 0x001fca000f8e02ff */
[----:B------:R-:W-:Y:S06]  /*1190*/  BRA.U !UP0, `(.L_x_14) ;  /* 0x0000001108507547 */ /* 0x000fec000b800000 */
[----:B------:R-:W0:Y:S01]  /*11a0*/  S2R R6, SR_TID.X ;  /* 0x0000000000067919 */ /* 0x000e220000002100 */
[----:B------:R-:W1:Y:S01]  /*11b0*/  LDC R7, c[0x0][0x360] ;  /* 0x0000d800ff077b82 */ /* 0x000e620000000800 */
[----:B------:R-:W-:Y:S01]  /*11c0*/  ULOP3.LUT UR6, UR5, 0x7ffffffc, URZ, 0xc0, !UPT ;  /* 0x7ffffffc05067892 */ /* 0x000fe2000f8ec0ff */
[----:B------:R-:W-:Y:S01]  /*11d0*/  IMAD R9, R2, R9, UR4 ;  /* 0x0000000402097e24 */ /* 0x000fe2000f8e0209 */
[----:B------:R-:W-:Y:S02]  /*11e0*/  UIMAD UR5, UR12, UR7, URZ ;  /* 0x000000070c0572a4 */ /* 0x000fe4000f8e02ff */
[----:B----4-:R-:W-:Y:S01]  /*11f0*/  IMAD.U32 R11, RZ, RZ, UR7 ;  /* 0x00000007ff0b7e24 */ /* 0x010fe2000f8e00ff */
[----:B------:R-:W2:Y:S01]  /*1200*/  LDCU UR14, c[0x0][0x394] ;  /* 0x00007280ff0e77ac */ /* 0x000ea20008000800 */
[----:B------:R-:W-:Y:S01]  /*1210*/  MOV R4, UR6 ;  /* 0x0000000600047c02 */ /* 0x000fe20008000f00 */
[----:B------:R-:W-:Y:S02]  /*1220*/  UIMAD UR5, UR5, 0x3, URZ ;  /* 0x00000003050578a4 */ /* 0x000fe4000f8e02ff */
[----:B------:R-:W-:-:S02]  /*1230*/  UIADD3 UR11, UPT, UPT, -UR6, URZ, URZ ;  /* 0x000000ff060b7290 */ /* 0x000fc4000fffe1ff */
[----:B------:R-:W-:Y:S01]  /*1240*/  UIADD3 UR10, UPT, UPT, UR5, 0x2, URZ ;  /* 0x00000002050a7890 */ /* 0x000fe2000fffe0ff */
[--C-:B0-----:R-:W-:Y:S01]  /*1250*/  IMAD R8, R9, UR7, R6.reuse ;  /* 0x0000000709087c24 */ /* 0x101fe2000f8e0206 */
[----:B------:R-:W-:Y:S01]  /*1260*/  UIMAD UR7, UR5, UR13, UR13 ;  /* 0x0000000d050772a4 */ /* 0x000fe2000f8e020d */
[--C-:B------:R-:W-:Y:S01]  /*1270*/  IMAD R20, R2, R5, R6.reuse ;  /* 0x0000000502147224 */ /* 0x100fe200078e0206 */
[----:B------:R-:W-:Y:S01]  /*1280*/  UIADD3 UR5, UPT, UPT, UR5, 0x3, URZ ;  /* 0x0000000305057890 */ /* 0x000fe2000fffe0ff */
[--C-:B------:R-:W-:Y:S01]  /*1290*/  IMAD R10, R11, UR4, R6.reuse ;  /* 0x000000040b0a7c24 */ /* 0x100fe2000f8e0206 */
[C---:B---3--:R-:W-:Y:S01]  /*12a0*/  IADD3 R12, PT, PT, R6.reuse, UR13, RZ ;  /* 0x0000000d060c7c10 */ /* 0x048fe2000fffe0ff */
[C-C-:B-1----:R-:W-:Y:S01]  /*12b0*/  IMAD R14, R7.reuse, 0x2, R6.reuse ;  /* 0x00000002070e7824 */ /* 0x142fe200078e0206 */
[----:B------:R-:W-:Y:S01]  /*12c0*/  IADD3 R24, PT, PT, R6, UR7, RZ ;  /* 0x0000000706187c10 */ /* 0x000fe2000fffe0ff */
[----:B------:R-:W-:Y:S02]  /*12d0*/  IMAD R16, R7, 0x3, R6 ;  /* 0x0000000307107824 */ /* 0x000fe400078e0206 */
[----:B------:R-:W-:-:S02]  /*12e0*/  VIADD R18, R20, UR7 ;  /* 0x0000000714127c36 */ /* 0x000fc40008000000 */
[C-C-:B------:R-:W-:Y:S02]  /*12f0*/  IMAD R22, R7.reuse, UR10, R20.reuse ;  /* 0x0000000a07167c24 */ /* 0x140fe4000f8e0214 */
[C---:B------:R-:W-:Y:S02]  /*1300*/  IMAD R9, R7.reuse, UR5, R20 ;  /* 0x0000000507097c24 */ /* 0x040fe4000f8e0214 */
[C-C-:B------:R-:W-:Y:S02]  /*1310*/  IMAD R26, R7.reuse, UR10, R6.reuse ;  /* 0x0000000a071a7c24 */ /* 0x140fe4000f8e0206 */
[----:B--2---:R-:W-:-:S07]  /*1320*/  IMAD R28, R7, UR5, R6 ;  /* 0x00000005071c7c24 */ /* 0x004fce000f8e0206 */
.L_x_23:
[-C--:B------:R-:W-:Y:S01]  /*1330*/  ISETP.GE.AND P0, PT, R10, R5.reuse, PT ;  /* 0x000000050a00720c */ /* 0x080fe20003f06270 */
[----:B------:R-:W-:Y:S01]  /*1340*/  BSSY.RECONVERGENT B0, `(.L_x_15) ;  /* 0x000003f000007945 */ /* 0x000fe20003800200 */
[-C--:B------:R-:W-:Y:S02]  /*1350*/  ISETP.GE.AND P1, PT, R24, R5.reuse, PT ;  /* 0x000000051800720c */ /* 0x080fe40003f26270 */
[----:B------:R-:W-:Y:S02]  /*1360*/  ISETP.GE.OR P3, PT, R2, UR14, P0 ;  /* 0x0000000e02007c0c */ /* 0x000fe40008766670 */
[-C--:B------:R-:W-:Y:S02]  /*1370*/  ISETP.GE.AND P2, PT, R26, R5.reuse, PT ;  /* 0x000000051a00720c */ /* 0x080fe40003f46270 */
[----:B------:R-:W-:Y:S02]  /*1380*/  ISETP.GE.AND P4, PT, R28, R5, PT ;  /* 0x000000051c00720c */ /* 0x000fe40003f86270 */
[----:B------:R-:W-:-:S02]  /*1390*/  ISETP.GE.OR P0, PT, R2, UR14, P1 ;  /* 0x0000000e02007c0c */ /* 0x000fc40008f06670 */
[C---:B------:R-:W-:Y:S02]  /*13a0*/  ISETP.GE.OR P1, PT, R2.reuse, UR14, P2 ;  /* 0x0000000e02007c0c */ /* 0x040fe40009726670 */
[----:B------:R-:W-:-:S03]  /*13b0*/  ISETP.GE.OR P2, PT, R2, UR14, P4 ;  /* 0x0000000e02007c0c */ /* 0x000fc6000a746670 */
[----:B0123--:R-:W-:Y:S10]  /*13c0*/  @P3 BRA `(.L_x_16) ;  /* 0x0000000000d83947 */ /* 0x00fff40003800000 */
[----:B------:R-:W0:Y:S01]  /*13d0*/  LDC R11, c[0x0][0x3a0] ;  /* 0x0000e800ff0b7b82 */ /* 0x000e220000000800 */
[----:B------:R-:W-:Y:S01]  /*13e0*/  IABS R19, R6 ;  /* 0x0000000600137213 */ /* 0x000fe20000000000 */
[----:B------:R-:W-:-:S06]  /*13f0*/  UMOV UR5, 0x400 ;  /* 0x0000040000057882 */ /* 0x000fcc0000000000 */
[----:B------:R-:W1:Y:S01]  /*1400*/  S2UR UR6, SR_CgaCtaId ;  /* 0x00000000000679c3 */ /* 0x000e620000008800 */
[----:B0-----:R-:W-:-:S04]  /*1410*/  IABS R13, R11 ;  /* 0x0000000b000d7213 */ /* 0x001fc80000000000 */
[----:B------:R-:W0:Y:S01]  /*1420*/  I2F.RP R17, R13 ;  /* 0x0000000d00117306 */ /* 0x000e220000209400 */
[----:B-1----:R-:W-:-:S07]  /*1430*/  ULEA UR5, UR6, UR5, 0x18 ;  /* 0x0000000506057291 */ /* 0x002fce000f8ec0ff */
[----:B0-----:R-:W0:Y:S02]  /*1440*/  MUFU.RCP R17, R17 ;  /* 0x0000001100117308 */ /* 0x001e240000001000 */
[----:B0-----:R-:W-:-:S06]  /*1450*/  VIADD R21, R17, 0xffffffe ;  /* 0x0ffffffe11157836 */ /* 0x001fcc0000000000 */
[----:B------:R-:W0:Y:S02]  /*1460*/  F2I.FTZ.U32.TRUNC.NTZ R21, R21 ;  /* 0x0000001500157305 */ /* 0x000e24000021f000 */
[----:B0-----:R-:W-:-:S05]  /*1470*/  IADD3 R20, PT, PT, RZ, -R21, RZ ;  /* 0x80000015ff147210 */ /* 0x001fca0007ffe0ff */
[----:B------:R-:W-:Y:S02]  /*1480*/  IMAD R15, R20, R13, RZ ;  /* 0x0000000d140f7224 */ /* 0x000fe400078e02ff */
[----:B------:R-:W-:-:S04]  /*1490*/  IMAD.MOV.U32 R20, RZ, RZ, RZ ;  /* 0x000000ffff147224 */ /* 0x000fc800078e00ff */
[----:B------:R-:W-:Y:S01]  /*14a0*/  IMAD.HI.U32 R15, R21, R15, R20 ;  /* 0x0000000f150f7227 */ /* 0x000fe200078e0014 */
[----:B------:R-:W-:-:S05]  /*14b0*/  MOV R20, R19 ;  /* 0x0000001300147202 */ /* 0x000fca0000000f00 */
[----:B------:R-:W-:-:S04]  /*14c0*/  IMAD.HI.U32 R15, R15, R20, RZ ;  /* 0x000000140f0f7227 */ /* 0x000fc800078e00ff */
[----:B------:R-:W-:-:S04]  /*14d0*/  IMAD.MOV R17, RZ, RZ, -R15 ;  /* 0x000000ffff117224 */ /* 0x000fc800078e0a0f */
[----:B------:R-:W-:-:S05]  /*14e0*/  IMAD R20, R13, R17, R20 ;  /* 0x000000110d147224 */ /* 0x000fca00078e0214 */
[----:B------:R-:W-:-:S13]  /*14f0*/  ISETP.GT.U32.AND P4, PT, R13, R20, PT ;  /* 0x000000140d00720c */ /* 0x000fda0003f84070 */
[-C--:B------:R-:W-:Y:S01]  /*1500*/  @!P4 IADD3 R20, PT, PT, R20, -R13.reuse, RZ ;  /* 0x8000000d1414c210 */ /* 0x080fe20007ffe0ff */
[----:B------:R-:W-:Y:S01]  /*1510*/  @!P4 VIADD R15, R15, 0x1 ;  /* 0x000000010f0fc836 */ /* 0x000fe20000000000 */
[----:B------:R-:W-:Y:S02]  /*1520*/  ISETP.NE.AND P4, PT, R11, RZ, PT ;  /* 0x000000ff0b00720c */ /* 0x000fe40003f85270 */
[----:B------:R-:W-:Y:S02]  /*1530*/  ISETP.GE.U32.AND P3, PT, R20, R13, PT ;  /* 0x0000000d1400720c */ /* 0x000fe40003f66070 */
[----:B------:R-:W-:-:S04]  /*1540*/  LOP3.LUT R13, R6, R11, RZ, 0x3c, !PT ;  /* 0x0000000b060d7212 */ /* 0x000fc800078e3cff */
[----:B------:R-:W-:-:S07]  /*1550*/  ISETP.GE.AND P5, PT, R13, RZ, PT ;  /* 0x000000ff0d00720c */ /* 0x000fce0003fa6270 */
[----:B------:R-:W-:-:S06]  /*1560*/  @P3 IADD3 R15, PT, PT, R15, 0x1, RZ ;  /* 0x000000010f0f3810 */ /* 0x000fcc0007ffe0ff */
[----:B------:R-:W-:Y:S01]  /*1570*/  @!P5 IMAD.MOV R15, RZ, RZ, -R15 ;  /* 0x000000ffff0fd224 */ /* 0x000fe200078e0a0f */
[----:B------:R-:W-:-:S04]  /*1580*/  @!P4 LOP3.LUT R15, RZ, R11, RZ, 0x33, !PT ;  /* 0x0000000bff0fc212 */ /* 0x000fc800078e33ff */
[C---:B------:R-:W-:Y:S01]  /*1590*/  IADD3 R13, PT, PT, -R15.reuse, RZ, RZ ;  /* 0x000000ff0f0d7210 */ /* 0x040fe20007ffe1ff */
[----:B------:R-:W-:Y:S01]  /*15a0*/  VIADD R17, R15, 0x1 ;  /* 0x000000010f117836 */ /* 0x000fe20000000000 */
[----:B------:R-:W-:-:S03]  /*15b0*/  SHF.R.S32.HI R20, RZ, 0x1, R15 ;  /* 0x00000001ff147819 */ /* 0x000fc6000001140f */
[----:B------:R-:W-:Y:S01]  /*15c0*/  IMAD R13, R11, R13, R6 ;  /* 0x0000000d0b0d7224 */ /* 0x000fe200078e0206 */
[----:B------:R-:W-:-:S03]  /*15d0*/  SHF.R.S32.HI R17, RZ, 0x1, R17 ;  /* 0x00000001ff117819 */ /* 0x000fc60000011411 */
[-CC-:B------:R-:W-:Y:S02]  /*15e0*/  IMAD R20, R20, R11.reuse, R13.reuse ;  /* 0x0000000b14147224 */ /* 0x180fe400078e020d */
[----:B------:R-:W-:-:S03]  /*15f0*/  IMAD R17, R17, R11, R13 ;  /* 0x0000000b11117224 */ /* 0x000fc600078e020d */
[CC--:B------:R-:W-:Y:S01]  /*1600*/  IADD3 R11, PT, PT, R0.reuse, R20.reuse, RZ ;  /* 0x00000014000b7210 */ /* 0x0c0fe20007ffe0ff */
[--C-:B------:R-:W-:Y:S01]  /*1610*/  IMAD.IADD R13, R0, 0x1, R17.reuse ;  /* 0x00000001000d7824 */ /* 0x100fe200078e0211 */
[C---:B------:R-:W-:Y:S01]  /*1620*/  IADD3 R20, PT, PT, R3.reuse, R20, RZ ;  /* 0x0000001403147210 */ /* 0x040fe20007ffe0ff */
[----:B------:R-:W-:Y:S01]  /*1630*/  IMAD.IADD R17, R3, 0x1, R17 ;  /* 0x0000000103117824 */ /* 0x000fe200078e0211 */
[----:B------:R-:W-:Y:S02]  /*1640*/  LEA R11, R11, UR5, 0x2 ;  /* 0x000000050b0b7c11 */ /* 0x000fe4000f8e10ff */
[----:B------:R-:W-:Y:S02]  /*1650*/  LEA R13, R13, UR5, 0x2 ;  /* 0x000000050d0d7c11 */ /* 0x000fe4000f8e10ff */
[----:B------:R-:W-:Y:S02]  /*1660*/  LEA R19, R20, UR5, 0x2 ;  /* 0x0000000514137c11 */ /* 0x000fe4000f8e10ff */
[----:B------:R-:W-:Y:S01]  /*1670*/  LDS R11, [R11] ;  /* 0x000000000b0b7984 */ /* 0x000fe20000000800 */
[----:B------:R-:W-:Y:S01]  /*1680*/  LEA R17, R17, UR5, 0x2 ;  /* 0x0000000511117c11 */ /* 0x000fe2000f8e10ff */
[----:B------:R-:W0:Y:S02]  /*1690*/  LDC.64 R20, c[0x0][0x380] ;  /* 0x0000e000ff147b82 */ /* 0x000e240000000a00 */
[----:B------:R-:W1:Y:S04]  /*16a0*/  LDS R13, [R13] ;  /* 0x000000000d0d7984 */ /* 0x000e680000000800 */
[----:B------:R-:W2:Y:S04]  /*16b0*/  LDS R19, [R19] ;  /* 0x0000000013137984 */ /* 0x000ea80000000800 */
[----:B------:R-:W3:Y:S01]  /*16c0*/  LDS R17, [R17] ;  /* 0x0000000011117984 */ /* 0x000ee20000000800 */
[----:B0-----:R-:W-:-:S04]  /*16d0*/  IMAD.WIDE R20, R8, 0x4, R20 ;  /* 0x0000000408147825 */ /* 0x001fc800078e0214 */
[----:B-1----:R-:W-:-:S04]  /*16e0*/  FADD R15, R11, R13 ;  /* 0x0000000d0b0f7221 */ /* 0x002fc80000000000 */
[----:B--2---:R-:W-:-:S04]  /*16f0*/  FADD R15, R15, R19 ;  /* 0x000000130f0f7221 */ /* 0x004fc80000000000 */
[----:B---3--:R-:W-:-:S04]  /*1700*/  FADD R15, R15, R17 ;  /* 0x000000110f0f7221 */ /* 0x008fc80000000000 */
[----:B------:R-:W-:-:S05]  /*1710*/  FMUL R15, R15, 0.25 ;  /* 0x3e8000000f0f7820 */ /* 0x000fca0000400000 */
[----:B------:R0:W-:Y:S02]  /*1720*/  STG.E desc[UR8][R20.64], R15 ;  /* 0x0000000f14007986 */ /* 0x0001e4000c101908 */
.L_x_16:
[----:B------:R-:W-:Y:S05]  /*1730*/  BSYNC.RECONVERGENT B0 ;  /* 0x0000000000007941 */ /* 0x000fea0003800200 */
.L_x_15:
[----:B------:R-:W-:Y:S04]  /*1740*/  BSSY.RECONVERGENT B0, `(.L_x_17) ;  /* 0x0000038000007945 */ /* 0x000fe80003800200 */
[----:B------:R-:W-:Y:S05]  /*1750*/  @P0 BRA `(.L_x_18) ;  /* 0x0000000000d80947 */ /* 0x000fea0003800000 */
[----:B------:R-:W1:Y:S01]  /*1760*/  LDC R11, c[0x0][0x3a0] ;  /* 0x0000e800ff0b7b82 */ /* 0x000e620000000800 */
[----:B------:R-:W-:Y:S01]  /*1770*/  IABS R19, R12 ;  /* 0x0000000c00137213 */ /* 0x000fe20000000000 */
[----:B------:R-:W-:-:S06]  /*1780*/  UMOV UR5, 0x400 ;  /* 0x0000040000057882 */ /* 0x000fcc0000000000 */
[----:B------:R-:W2:Y:S01]  /*1790*/  S2UR UR6, SR_CgaCtaId ;  /* 0x00000000000679c3 */ /* 0x000ea20000008800 */
[----:B-1----:R-:W-:-:S04]  /*17a0*/  IABS R13, R11 ;  /* 0x0000000b000d7213 */ /* 0x002fc80000000000 */
[----:B------:R-:W1:Y:S01]  /*17b0*/  I2F.RP R17, R13 ;  /* 0x0000000d00117306 */ /* 0x000e620000209400 */
[----:B--2---:R-:W-:-:S07]  /*17c0*/  ULEA UR5, UR6, UR5, 0x18 ;  /* 0x0000000506057291 */ /* 0x004fce000f8ec0ff */
[----:B-1----:R-:W0:Y:S02]  /*17d0*/  MUFU.RCP R17, R17 ;  /* 0x0000001100117308 */ /* 0x002e240000001000 */
[----:B0-----:R-:W-:-:S06]  /*17e0*/  IADD3 R21, PT, PT, R17, 0xffffffe, RZ ;  /* 0x0ffffffe11157810 */ /* 0x001fcc0007ffe0ff */
[----:B------:R-:W0:Y:S02]  /*17f0*/  F2I.FTZ.U32.TRUNC.NTZ R21, R21 ;  /* 0x0000001500157305 */ /* 0x000e24000021f000 */
[----:B0-----:R-:W-:-:S04]  /*1800*/  IMAD.MOV R20, RZ, RZ, -R21 ;  /* 0x000000ffff147224 */ /* 0x001fc800078e0a15 */
[----:B------:R-:W-:Y:S02]  /*1810*/  IMAD R15, R20, R13, RZ ;  /* 0x0000000d140f7224 */ /* 0x000fe400078e02ff */
[----:B------:R-:W-:-:S05]  /*1820*/  HFMA2 R20, -RZ, RZ, 0, 0 ;  /* 0x00000000ff147431 */ /* 0x000fca00000001ff */
[----:B------:R-:W-:-:S04]  /*1830*/  IMAD.HI.U32 R15, R21, R15, R20 ;  /* 0x0000000f150f7227 */ /* 0x000fc800078e0014 */
[----:B------:R-:W-:-:S04]  /*1840*/  IMAD.MOV.U32 R20, RZ, RZ, R19 ;  /* 0x000000ffff147224 */ /* 0x000fc800078e0013 */
[----:B------:R-:W-:-:S05]  /*1850*/  IMAD.HI.U32 R15, R15, R20, RZ ;  /* 0x000000140f0f7227 */ /* 0x000fca00078e00ff */
[----:B------:R-:W-:-:S05]  /*1860*/  IADD3 R17, PT, PT, -R15, RZ, RZ ;  /* 0x000000ff0f117210 */ /* 0x000fca0007ffe1ff */
[----:B------:R-:W-:-:S05]  /*1870*/  IMAD R20, R13, R17, R20 ;  /* 0x000000110d147224 */ /* 0x000fca00078e0214 */
[----:B------:R-:W-:-:S13]  /*1880*/  ISETP.GT.U32.AND P3, PT, R13, R20, PT ;  /* 0x000000140d00720c */ /* 0x000fda0003f64070 */
[----:B------:R-:W-:Y:S01]  /*1890*/  @!P3 IMAD.IADD R20, R20, 0x1, -R13 ;  /* 0x000000011414b824 */ /* 0x000fe200078e0a0d */
[----:B------:R-:W-:Y:S02]  /*18a0*/  @!P3 IADD3 R15, PT, PT, R15, 0x1, RZ ;  /* 0x000000010f0fb810 */ /* 0x000fe40007ffe0ff */
[----:B------:R-:W-:Y:S02]  /*18b0*/  ISETP.NE.AND P3, PT, R11, RZ, PT ;  /* 0x000000ff0b00720c */ /* 0x000fe40003f65270 */
[----:B------:R-:W-:Y:S02]  /*18c0*/  ISETP.GE.U32.AND P0, PT, R20, R13, PT ;  /* 0x0000000d1400720c */ /* 0x000fe40003f06070 */
[----:B------:R-:W-:-:S04]  /*18d0*/  LOP3.LUT R13, R12, R11, RZ, 0x3c, !PT ;  /* 0x0000000b0c0d7212 */ /* 0x000fc800078e3cff */
[----:B------:R-:W-:-:S07]  /*18e0*/  ISETP.GE.AND P4, PT, R13, RZ, PT ;  /* 0x000000ff0d00720c */ /* 0x000fce0003f86270 */
[----:B------:R-:W-:-:S06]  /*18f0*/  @P0 VIADD R15, R15, 0x1 ;  /* 0x000000010f0f0836 */ /* 0x000fcc0000000000 */
[----:B------:R-:W-:Y:S02]  /*1900*/  @!P4 IADD3 R15, PT, PT, -R15, RZ, RZ ;  /* 0x000000ff0f0fc210 */ /* 0x000fe40007ffe1ff */
[----:B------:R-:W-:-:S04]  /*1910*/  @!P3 LOP3.LUT R15, RZ, R11, RZ, 0x33, !PT ;  /* 0x0000000bff0fb212 */ /* 0x000fc800078e33ff */
[----:B------:R-:W-:Y:S01]  /*1920*/  IADD3 R17, PT, PT, R15, 0x1, RZ ;  /* 0x000000010f117810 */ /* 0x000fe20007ffe0ff */
[--C-:B------:R-:W-:Y:S01]  /*1930*/  IMAD.MOV R13, RZ, RZ, -R15.reuse ;  /* 0x000000ffff0d7224 */ /* 0x100fe200078e0a0f */
[----:B------:R-:W-:Y:S02]  /*1940*/  SHF.R.S32.HI R20, RZ, 0x1, R15 ;  /* 0x00000001ff147819 */ /* 0x000fe4000001140f */
[----:B------:R-:W-:Y:S01]  /*1950*/  SHF.R.S32.HI R17, RZ, 0x1, R17 ;  /* 0x00000001ff117819 */ /* 0x000fe20000011411 */
[----:B------:R-:W-:-:S04]  /*1960*/  IMAD R13, R11, R13, R12 ;  /* 0x0000000d0b0d7224 */ /* 0x000fc800078e020c */
[-CC-:B------:R-:W-:Y:S02]  /*1970*/  IMAD R20, R20, R11.reuse, R13.reuse ;  /* 0x0000000b14147224 */ /* 0x180fe400078e020d */
[----:B------:R-:W-:Y:S02]  /*1980*/  IMAD R17, R17, R11, R13 ;  /* 0x0000000b11117224 */ /* 0x000fe400078e020d */
[C-C-:B------:R-:W-:Y:S02]  /*1990*/  IMAD.IADD R11, R0.reuse, 0x1, R20.reuse ;  /* 0x00000001000b7824 */ /* 0x140fe400078e0214 */
[----:B------:R-:W-:Y:S01]  /*19a0*/  IMAD.IADD R20, R3, 0x1, R20 ;  /* 0x0000000103147824 */ /* 0x000fe200078e0214 */
[----:B------:R-:W-:Y:S02]  /*19b0*/  IADD3 R13, PT, PT, R0, R17, RZ ;  /* 0x00000011000d7210 */ /* 0x000fe40007ffe0ff */
[----:B------:R-:W-:Y:S02]  /*19c0*/  LEA R11, R11, UR5, 0x2 ;  /* 0x000000050b0b7c11 */ /* 0x000fe4000f8e10ff */
[----:B------:R-:W-:-:S02]  /*19d0*/  LEA R13, R13, UR5, 0x2 ;  /* 0x000000050d0d7c11 */ /* 0x000fc4000f8e10ff */
[----:B------:R-:W-:Y:S02]  /*19e0*/  IADD3 R17, PT, PT, R3, R17, RZ ;  /* 0x0000001103117210 */ /* 0x000fe40007ffe0ff */
[----:B------:R-:W-:Y:S01]  /*19f0*/  LEA R19, R20, UR5, 0x2 ;  /* 0x0000000514137c11 */ /* 0x000fe2000f8e10ff */
        /* <DEDUP_REMOVED lines=12> */
.L_x_18:
[----:B------:R-:W-:Y:S05]  /*1ac0*/  BSYNC.RECONVERGENT B0 ;  /* 0x0000000000007941 */ /* 0x000fea0003800200 */
.L_x_17:
[----:B------:R-:W-:Y:S04]  /*1ad0*/  BSSY.RECONVERGENT B0, `(.L_x_19) ;  /* 0x0000038000007945 */ /* 0x000fe80003800200 */
[----:B------:R-:W-:Y:S05]  /*1ae0*/  @P1 BRA `(.L_x_20) ;  /* 0x0000000000d81947 */ /* 0x000fea0003800000 */
[----:B------:R-:W2:Y:S01]  /*1af0*/  LDC R11, c[0x0][0x3a0] ;  /* 0x0000e800ff0b7b82 */ /* 0x000ea20000000800 */
[----:B------:R-:W-:Y:S01]  /*1b00*/  IABS R19, R14 ;  /* 0x0000000e00137213 */ /* 0x000fe20000000000 */
[----:B------:R-:W-:-:S06]  /*1b10*/  UMOV UR5, 0x400 ;  /* 0x0000040000057882 */ /* 0x000fcc0000000000 */
[----:B------:R-:W3:Y:S01]  /*1b20*/  S2UR UR6, SR_CgaCtaId ;  /* 0x00000000000679c3 */ /* 0x000ee20000008800 */
[----:B--2---:R-:W-:-:S04]  /*1b30*/  IABS R13, R11 ;  /* 0x0000000b000d7213 */ /* 0x004fc80000000000 */
[----:B------:R-:W2:Y:S01]  /*1b40*/  I2F.RP R17, R13 ;  /* 0x0000000d00117306 */ /* 0x000ea20000209400 */
[----:B---3--:R-:W-:-:S07]  /*1b50*/  ULEA UR5, UR6, UR5, 0x18 ;  /* 0x0000000506057291 */ /* 0x008fce000f8ec0ff */
[----:B--2---:R-:W0:Y:S02]  /*1b60*/  MUFU.RCP R17, R17 ;  /* 0x0000001100117308 */ /* 0x004e240000001000 */
[----:B01----:R-:W-:-:S06]  /*1b70*/  VIADD R21, R17, 0xffffffe ;  /* 0x0ffffffe11157836 */ /* 0x003fcc0000000000 */
        /* <DEDUP_REMOVED lines=45> */
.L_x_20:
[----:B------:R-:W-:Y:S05]  /*1e50*/  BSYNC.RECONVERGENT B0 ;  /* 0x0000000000007941 */ /* 0x000fea0003800200 */
.L_x_19:
[----:B------:R-:W-:Y:S04]  /*1e60*/  BSSY.RECONVERGENT B0, `(.L_x_21) ;  /* 0x0000038000007945 */ /* 0x000fe80003800200 */
[----:B------:R-:W-:Y:S05]  /*1e70*/  @P2 BRA `(.L_x_22) ;  /* 0x0000000000d82947 */ /* 0x000fea0003800000 */
[----:B------:R-:W3:Y:S01]  /*1e80*/  LDC R11, c[0x0][0x3a0] ;  /* 0x0000e800ff0b7b82 */ /* 0x000ee20000000800 */
[----:B------:R-:W-:Y:S01]  /*1e90*/  IABS R19, R16 ;  /* 0x0000001000137213 */ /* 0x000fe20000000000 */
[----:B------:R-:W-:-:S06]  /*1ea0*/  UMOV UR5, 0x400 ;  /* 0x0000040000057882 */ /* 0x000fcc0000000000 */
[----:B------:R-:W4:Y:S01]  /*1eb0*/  S2UR UR6, SR_CgaCtaId ;  /* 0x00000000000679c3 */ /* 0x000f220000008800 */
[----:B---3--:R-:W-:-:S04]  /*1ec0*/  IABS R13, R11 ;  /* 0x0000000b000d7213 */ /* 0x008fc80000000000 */
[----:B------:R-:W3:Y:S01]  /*1ed0*/  I2F.RP R17, R13 ;  /* 0x0000000d00117306 */ /* 0x000ee20000209400 */
[----:B----4-:R-:W-:-:S07]  /*1ee0*/  ULEA UR5, UR6, UR5, 0x18 ;  /* 0x0000000506057291 */ /* 0x010fce000f8ec0ff */
[----:B---3--:R-:W0:Y:S02]  /*1ef0*/  MUFU.RCP R17, R17 ;  /* 0x0000001100117308 */ /* 0x008e240000001000 */
[----:B012---:R-:W-:-:S06]  /*1f00*/  IADD3 R21, PT, PT, R17, 0xffffffe, RZ ;  /* 0x0ffffffe11157810 */ /* 0x007fcc0007ffe0ff */
        /* <DEDUP_REMOVED lines=45> */
.L_x_22:
[----:B------:R-:W-:Y:S05]  /*21e0*/  BSYNC.RECONVERGENT B0 ;  /* 0x0000000000007941 */ /* 0x000fea0003800200 */
.L_x_21:
[----:B------:R-:W-:Y:S01]  /*21f0*/  UIADD3 UR11, UPT, UPT, UR11, 0x4, URZ ;  /* 0x000000040b0b7890 */ /* 0x000fe2000fffe0ff */
[C---:B------:R-:W-:Y:S01]  /*2200*/  IMAD R12, R7.reuse, 0x4, R12 ;  /* 0x00000004070c7824 */ /* 0x040fe200078e020c */
[C---:B------:R-:W-:Y:S01]  /*2210*/  LEA R14, R7.reuse, R14, 0x2 ;  /* 0x0000000e070e7211 */ /* 0x040fe200078e10ff */
[C---:B------:R-:W-:Y:S01]  /*2220*/  IMAD R16, R7.reuse, 0x4, R16 ;  /* 0x0000000407107824 */ /* 0x040fe200078e0210 */
[----:B------:R-:W-:Y:S01]  /*2230*/  UISETP.NE.AND UP0, UPT, UR11, URZ, UPT ;  /* 0x000000ff0b00728c */ /* 0x000fe2000bf05270 */
[C---:B------:R-:W-:Y:S01]  /*2240*/  LEA R6, R7.reuse, R6, 0x2 ;  /* 0x0000000607067211 */ /* 0x040fe200078e10ff */
[C---:B------:R-:W-:Y:S01]  /*2250*/  IMAD R24, R7.reuse, 0x4, R24 ;  /* 0x0000000407187824 */ /* 0x040fe200078e0218 */
[C---:B------:R-:W-:Y:S01]  /*2260*/  LEA R18, R7.reuse, R18, 0x2 ;  /* 0x0000001207127211 */ /* 0x040fe200078e10ff */
[C---:B------:R-:W-:Y:S01]  /*2270*/  IMAD R26, R7.reuse, 0x4, R26 ;  /* 0x00000004071a7824 */ /* 0x040fe200078e021a */
[C---:B------:R-:W-:Y:S01]  /*2280*/  LEA R22, R7.reuse, R22, 0x2 ;  /* 0x0000001607167211 */ /* 0x040fe200078e10ff */
[C---:B------:R-:W-:Y:S01]  /*2290*/  IMAD R28, R7.reuse, 0x4, R28 ;  /* 0x00000004071c7824 */ /* 0x040fe200078e021c */
[C---:B------:R-:W-:Y:S01]  /*22a0*/  LEA R9, R7.reuse, R9, 0x2 ;  /* 0x0000000907097211 */ /* 0x040fe200078e10ff */
[C---:B------:R-:W-:Y:S01]  /*22b0*/  IMAD R8, R7.reuse, 0x4, R8 ;  /* 0x0000000407087824 */ /* 0x040fe200078e0208 */
[----:B------:R-:W-:Y:S01]  /*22c0*/  LEA R10, R7, R10, 0x2 ;  /* 0x0000000a070a7211 */ /* 0x000fe200078e10ff */
[----:B------:R-:W-:Y:S06]  /*22d0*/  BRA.U UP0, `(.L_x_23) ;  /* 0xfffffff100147547 */ /* 0x000fec000b83ffff */
.L_x_14:
[----:B------:R-:W-:-:S13]  /*22e0*/  ISETP.NE.AND P0, PT, RZ, UR15, PT ;  /* 0x0000000fff007c0c */ /* 0x000fda000bf05270 */
[----:B------:R-:W-:Y:S05]  /*22f0*/  @!P0 EXIT ;  /* 0x000000000000894d */ /* 0x000fea0003800000 */
[----:B----4-:R-:W4:Y:S01]  /*2300*/  LDC R10, c[0x0][0x3a0] ;  /* 0x0000e800ff0a7b82 */ /* 0x010f220000000800 */
[----:B------:R-:W5:Y:S01]  /*2310*/  S2R R9, SR_TID.X ;  /* 0x0000000000097919 */ /* 0x000f620000002100 */
[----:B------:R-:W0:Y:S01]  /*2320*/  LDCU UR7, c[0x0][0x394] ;  /* 0x00007280ff0777ac */ /* 0x000e220008000800 */
[----:B------:R-:W-:-:S05]  /*2330*/  UIADD3 UR6, UPT, UPT, -UR15, URZ, URZ ;  /* 0x000000ff0f067290 */ /* 0x000fca000fffe1ff */
[----:B------:R-:W0:Y:S08]  /*2340*/  LDC R8, c[0x0][0x3a0] ;  /* 0x0000e800ff087b82 */ /* 0x000e300000000800 */
[----:B------:R-:W0:Y:S01]  /*2350*/  LDC.64 R6, c[0x0][0x380] ;  /* 0x0000e000ff067b82 */ /* 0x000e220000000a00 */
[----:B----4-:R-:W-:-:S04]  /*2360*/  IMAD R11, R10, UR12, RZ ;  /* 0x0000000c0a0b7c24 */ /* 0x010fc8000f8e02ff */
[----:B------:R-:W-:-:S04]  /*2370*/  IMAD R10, R11, 0x3, R4 ;  /* 0x000000030b0a7824 */ /* 0x000fc800078e0204 */
[--C-:B-----5:R-:W-:Y:S02]  /*2380*/  IMAD R10, R10, UR13, R9.reuse ;  /* 0x0000000d0a0a7c24 */ /* 0x120fe4000f8e0209 */
[----:B------:R-:W-:Y:S02]  /*2390*/  IMAD R9, R4, UR13, R9 ;  /* 0x0000000d04097c24 */ /* 0x000fe4000f8e0209 */
[----:B------:R-:W-:-:S07]  /*23a0*/  IMAD R11, R2, R5, R10 ;  /* 0x00000005020b7224 */ /* 0x000fce00078e020a */
.L_x_26:
[C---:B------:R-:W-:Y:S01]  /*23b0*/  ISETP.GE.AND P0, PT, R10.reuse, R5, PT ;  /* 0x000000050a00720c */ /* 0x040fe20003f06270 */
[----:B------:R-:W-:Y:S01]  /*23c0*/  UIADD3 UR6, UPT, UPT, UR6, 0x1, URZ ;  /* 0x0000000106067890 */ /* 0x000fe2000fffe0ff */
[----:B------:R-:W-:Y:S01]  /*23d0*/  BSSY.RECONVERGENT B0, `(.L_x_24) ;  /* 0x0000039000007945 */ /* 0x000fe20003800200 */
[----:B------:R-:W-:Y:S01]  /*23e0*/  VIADD R10, R10, UR13 ;  /* 0x0000000d0a0a7c36 */ /* 0x000fe20008000000 */
[----:B0-----:R-:W-:Y:S01]  /*23f0*/  ISETP.GE.OR P0, PT, R2, UR7, P0 ;  /* 0x0000000702007c0c */ /* 0x001fe20008706670 */
[----:B------:R-:W-:-:S12]  /*2400*/  UISETP.NE.AND UP0, UPT, UR6, URZ, UPT ;  /* 0x000000ff0600728c */ /* 0x000fd8000bf05270 */
[----:B------:R-:W-:Y:S05]  /*2410*/  @P0 BRA `(.L_x_25) ;  /* 0x0000000000d00947 */ /* 0x000fea0003800000 */
[----:B-123--:R-:W-:Y:S01]  /*2420*/  IABS R15, R8 ;  /* 0x00000008000f7213 */ /* 0x00efe20000000000 */
[----:B------:R-:W0:Y:S01]  /*2430*/  S2UR UR5, SR_CgaCtaId ;  /* 0x00000000000579c3 */ /* 0x000e220000008800 */
[----:B------:R-:W-:Y:S01]  /*2440*/  MOV R12, RZ ;  /* 0x000000ff000c7202 */ /* 0x000fe20000000f00 */
[----:B------:R-:W-:Y:S01]  /*2450*/  UMOV UR4, 0x400 ;  /* 0x0000040000047882 */ /* 0x000fe20000000000 */
[----:B------:R-:W1:Y:S08]  /*2460*/  I2F.RP R14, R15 ;  /* 0x0000000f000e7306 */ /* 0x000e700000209400 */
[----:B-1----:R-:W1:Y:S01]  /*2470*/  MUFU.RCP R14, R14 ;  /* 0x0000000e000e7308 */ /* 0x002e620000001000 */
[----:B0-----:R-:W-:Y:S01]  /*2480*/  ULEA UR4, UR5, UR4, 0x18 ;  /* 0x0000000405047291 */ /* 0x001fe2000f8ec0ff */
[----:B-1----:R-:W-:-:S06]  /*2490*/  IADD3 R16, PT, PT, R14, 0xffffffe, RZ ;  /* 0x0ffffffe0e107810 */ /* 0x002fcc0007ffe0ff */
[----:B------:R-:W0:Y:S02]  /*24a0*/  F2I.FTZ.U32.TRUNC.NTZ R13, R16 ;  /* 0x00000010000d7305 */ /* 0x000e24000021f000 */
[----:B0-----:R-:W-:-:S04]  /*24b0*/  IMAD.MOV R4, RZ, RZ, -R13 ;  /* 0x000000ffff047224 */ /* 0x001fc800078e0a0d */
[----:B------:R-:W-:Y:S01]  /*24c0*/  IMAD R17, R4, R15, RZ ;  /* 0x0000000f04117224 */ /* 0x000fe200078e02ff */
[----:B------:R-:W-:-:S03]  /*24d0*/  IABS R4, R9 ;  /* 0x0000000900047213 */ /* 0x000fc60000000000 */
        /* <DEDUP_REMOVED lines=30> */
[----:B------:R-:W-:-:S03]  /*26c0*/  LEA R16, R12, UR4, 0x2 ;  /* 0x000000040c107c11 */ /* 0x000fc6000f8e10ff */
[----:B------:R-:W0:Y:S04]  /*26d0*/  LDS R13, [R14] ;  /* 0x000000000e0d7984 */ /* 0x000e280000000800 */
[----:B------:R-:W1:Y:S04]  /*26e0*/  LDS R12, [R15] ;  /* 0x000000000f0c7984 */ /* 0x000e680000000800 */
[----:B------:R-:W2:Y:S01]  /*26f0*/  LDS R17, [R16] ;  /* 0x0000000010117984 */ /* 0x000ea20000000800 */
[----:B0-----:R-:W-:-:S04]  /*2700*/  FADD R13, R4, R13 ;  /* 0x0000000d040d7221 */ /* 0x001fc80000000000 */
[----:B-1----:R-:W-:-:S04]  /*2710*/  FADD R12, R13, R12 ;  /* 0x0000000c0d0c7221 */ /* 0x002fc80000000000 */
[----:B--2---:R-:W-:Y:S01]  /*2720*/  FADD R17, R12, R17 ;  /* 0x000000110c117221 */ /* 0x004fe20000000000 */
[----:B------:R-:W-:-:S04]  /*2730*/  IMAD.WIDE R12, R11, 0x4, R6 ;  /* 0x000000040b0c7825 */ /* 0x000fc800078e0206 */
[----:B------:R-:W-:-:S05]  /*2740*/  FMUL R17, R17, 0.25 ;  /* 0x3e80000011117820 */ /* 0x000fca0000400000 */
[----:B------:R0:W-:Y:S02]  /*2750*/  STG.E desc[UR8][R12.64], R17 ;  /* 0x000000110c007986 */ /* 0x0001e4000c101908 */
.L_x_25:
[----:B------:R-:W-:Y:S05]  /*2760*/  BSYNC.RECONVERGENT B0 ;  /* 0x0000000000007941 */ /* 0x000fea0003800200 */
.L_x_24:
[----:B------:R-:W-:Y:S01]  /*2770*/  VIADD R9, R9, UR13 ;  /* 0x0000000d09097c36 */ /* 0x000fe20008000000 */
[----:B------:R-:W-:Y:S01]  /*2780*/  IADD3 R11, PT, PT, R11, UR13, RZ ;  /* 0x0000000d0b0b7c10 */ /* 0x000fe2000fffe0ff */
[----:B------:R-:W-:Y:S06]  /*2790*/  BRA.U UP0, `(.L_x_26) ;  /* 0xfffffffd00047547 */ /* 0x000fec000b83ffff */
[----:B------:R-:W-:Y:S05]  /*27a0*/  EXIT ;  /* 0x000000000000794d */ /* 0x000fea0003800000 */
.L_x_27:
[----:B------:R-:W-:-:S00]  /*27b0*/  BRA `(.L_x_27) ;  /* 0xfffffffc00fc7947 */ /* 0x000fc0000383ffff */
[----:B------:R-:W-:-:S00]  /*27c0*/  NOP ;  /* 0x0000000000007918 */ /* 0x000fc00000000000 */
        /* <DEDUP_REMOVED lines=11> */
.L_x_43:


//--------------------- .text._Z17kernel_doublesizePfS_iiii --------------------------
	.section	.text._Z17kernel_doublesizePfS_iiii,"ax",@progbits
	.align	128
        .global         _Z17kernel_doublesizePfS_iiii
        .type           _Z17kernel_doublesizePfS_iiii,@function
        .size           _Z17kernel_doublesizePfS_iiii,(.L_x_44 - _Z17kernel_doublesizePfS_iiii)
        .other          _Z17kernel_doublesizePfS_iiii,@"STO_CUDA_ENTRY STV_DEFAULT"
_Z17kernel_doublesizePfS_iiii:
.text._Z17kernel_doublesizePfS_iiii:
[----:B------:R-:W-:Y:S08]  /*0000*/  LDC R1, c[0x0][0x37c] ;  /* 0x0000df00ff017b82 */ /* 0x000ff00000000800 */
[----:B------:R-:W0:Y:S01]  /*0010*/  LDC R11, c[0x0][0x39c] ;  /* 0x0000e700ff0b7b82 */ /* 0x000e220000000800 */
[----:B------:R-:W1:Y:S07]  /*0020*/  S2R R0, SR_TID.Y ;  /* 0x0000000000007919 */ /* 0x000e6e0000002200 */
[----:B------:R-:W2:Y:S08]  /*0030*/  LDC R3, c[0x0][0x364] ;  /* 0x0000d900ff037b82 */ /* 0x000eb00000000800 */
[----:B------:R-:W3:Y:S01]  /*0040*/  S2UR UR4, SR_CTAID.Y ;  /* 0x00000000000479c3 */ /* 0x000ee20000002600 */
[----:B0-----:R-:W-:-:S13]  /*0050*/  ISETP.GE.AND P0, PT, R11, 0x1, PT ;  /* 0x000000010b00780c */ /* 0x001fda0003f06270 */
[----:B-123--:R-:W-:Y:S05]  /*0060*/  @!P0 EXIT ;  /* 0x000000000000894d */ /* 0x00efea0003800000 */
[----:B------:R-:W0:Y:S01]  /*0070*/  LDCU.64 UR8, c[0x0][0x390] ;  /* 0x00007200ff0877ac */ /* 0x000e220008000a00 */
[----:B------:R-:W-:Y:S02]  /*0080*/  IMAD R0, R3, UR4, R0 ;  /* 0x0000000403007c24 */ /* 0x000fe4000f8e0200 */
[C---:B------:R-:W-:Y:S01]  /*0090*/  IMAD R13, R11.reuse, 0x3, RZ ;  /* 0x000000030b0d7824 */ /* 0x040fe200078e02ff */
[----:B------:R-:W1:Y:S02]  /*00a0*/  LDCU UR4, c[0x0][0x398] ;  /* 0x00007300ff0477ac */ /* 0x000e640008000800 */
[----:B------:R-:W-:Y:S02]  /*00b0*/  IADD3 R4, PT, PT, R0, 0x1, RZ ;  /* 0x0000000100047810 */ /* 0x000fe40007ffe0ff */
[----:B------:R-:W-:Y:S01]  /*00c0*/  SHF.R.U32.HI R2, RZ, 0x1, R0 ;  /* 0x00000001ff027819 */ /* 0x000fe20000011600 */
[----:B------:R-:W2:Y:S01]  /*00d0*/  LDCU.64 UR6, c[0x0][0x358] ;  /* 0x00006b00ff0677ac */ /* 0x000ea20008000a00 */
[----:B0-----:R-:W-:Y:S01]  /*00e0*/  ISETP.GE.AND P0, PT, R4, UR9, PT ;  /* 0x0000000904007c0c */ /* 0x001fe2000bf06270 */
[----:B------:R-:W-:-:S02]  /*00f0*/  IMAD R5, R11, UR8, RZ ;  /* 0x000000080b057c24 */ /* 0x000fc4000f8e02ff */
[----:B-1----:R-:W-:-:S04]  /*0100*/  IMAD R3, R11, UR4, RZ ;  /* 0x000000040b037c24 */ /* 0x002fc8000f8e02ff */
[----:B------:R-:W-:-:S06]  /*0110*/  IMAD R2, R3, R2, RZ ;  /* 0x0000000203027224 */ /* 0x000fcc00078e02ff */
[----:B------:R-:W-:Y:S01]  /*0120*/  @P0 IMAD.MOV R4, RZ, RZ, R0 ;  /* 0x000000ffff040224 */ /* 0x000fe200078e0200 */
[C---:B------:R-:W-:Y:S02]  /*0130*/  ISETP.GE.AND P0, PT, R13.reuse, 0x4, PT ;  /* 0x000000040d00780c */ /* 0x040fe40003f06270 */
[----:B------:R-:W-:Y:S02]  /*0140*/  VIMNMX R13, PT, PT, R13, 0x1, !PT ;  /* 0x000000010d0d7848 */ /* 0x000fe40007fe0100 */
[----:B------:R-:W-:Y:S02]  /*0150*/  SHF.R.U32.HI R4, RZ, 0x1, R4 ;  /* 0x00000001ff047819 */ /* 0x000fe40000011604 */
[----:B------:R-:W-:-:S03]  /*0160*/  LOP3.LUT R6, R13, 0x3, RZ, 0xc0, !PT ;  /* 0x000000030d067812 */ /* 0x000fc600078ec0ff */
[----:B------:R-:W-:Y:S02]  /*0170*/  IMAD R3, R3, R4, RZ ;  /* 0x0000000403037224 */ /* 0x000fe400078e02ff */
[----:B------:R-:W-:Y:S02]  /*0180*/  HFMA2 R4, -RZ, RZ, 0, 0 ;  /* 0x00000000ff047431 */ /* 0x000fe400000001ff */
[----:B--2---:R-:W-:Y:S05]  /*0190*/  @!P0 BRA `(.L_x_28) ;  /* 0x0000001000608947 */ /* 0x004fea0003800000 */
[----:B------:R-:W0:Y:S01]  /*01a0*/  S2R R4, SR_CTAID.X ;  /* 0x0000000000047919 */ /* 0x000e220000002500 */
[----:B------:R-:W1:Y:S01]  /*01b0*/  LDC R19, c[0x0][0x360] ;  /* 0x0000d800ff137b82 */ /* 0x000e620000000800 */
[----:B------:R-:W2:Y:S01]  /*01c0*/  LDCU UR4, c[0x0][0x394] ;  /* 0x00007280ff0477ac */ /* 0x000ea20008000800 */
[----:B------:R-:W3:Y:S01]  /*01d0*/  S2R R28, SR_TID.X ;  /* 0x00000000001c7919 */ /* 0x000ee20000002100 */
[----:B0-----:R-:W-:-:S04]  /*01e0*/  IMAD R4, R4, 0x3, RZ ;  /* 0x0000000304047824 */ /* 0x001fc800078e02ff */
[----:B-1----:R-:W-:Y:S01]  /*01f0*/  IMAD R22, R4, R19, RZ ;  /* 0x0000001304167224 */ /* 0x002fe200078e02ff */
[-C--:B---3--:R-:W-:Y:S01]  /*0200*/  IADD3 R24, PT, PT, R28, R11.reuse, RZ ;  /* 0x0000000b1c187210 */ /* 0x088fe20007ffe0ff */
[----:B------:R-:W-:Y:S02]  /*0210*/  IMAD R4, R4, R11, RZ ;  /* 0x0000000b04047224 */ /* 0x000fe400078e02ff */
[--C-:B------:R-:W-:Y:S02]  /*0220*/  IMAD R16, R0, R5, R28.reuse ;  /* 0x0000000500107224 */ /* 0x100fe400078e021c */
[C---:B------:R-:W-:Y:S02]  /*0230*/  VIADD R9, R4.reuse, 0x2 ;  /* 0x0000000204097836 */ /* 0x040fe40000000000 */
[C---:B------:R-:W-:Y:S02]  /*0240*/  VIADD R17, R4.reuse, 0x3 ;  /* 0x0000000304117836 */ /* 0x040fe40000000000 */
[-C--:B------:R-:W-:Y:S01]  /*0250*/  IMAD R15, R4, R19.reuse, R19 ;  /* 0x00000013040f7224 */ /* 0x080fe200078e0213 */
[----:B------:R-:W-:Y:S01]  /*0260*/  LOP3.LUT R4, R13, 0x7ffffffc, RZ, 0xc0, !PT ;  /* 0x7ffffffc0d047812 */ /* 0x000fe200078ec0ff */
[----:B------:R-:W-:-:S02]  /*0270*/  IMAD R8, R9, R19, R28 ;  /* 0x0000001309087224 */ /* 0x000fc400078e021c */
[-C--:B------:R-:W-:Y:S01]  /*0280*/  IMAD R7, R9, R19.reuse, R16 ;  /* 0x0000001309077224 */ /* 0x080fe200078e0210 */
[----:B------:R-:W-:Y:S01]  /*0290*/  IADD3 R13, PT, PT, R15, R16, RZ ;  /* 0x000000100f0d7210 */ /* 0x000fe20007ffe0ff */
[-C--:B------:R-:W-:Y:S01]  /*02a0*/  IMAD R10, R9, R19.reuse, R24 ;  /* 0x00000013090a7224 */ /* 0x080fe200078e0218 */
[----:B------:R-:W-:Y:S01]  /*02b0*/  IADD3 R26, PT, PT, R15, R28, RZ ;  /* 0x0000001c0f1a7210 */ /* 0x000fe20007ffe0ff */
[----:B------:R-:W-:Y:S02]  /*02c0*/  IMAD R18, R0, UR8, R22 ;  /* 0x0000000800127c24 */ /* 0x000fe4000f8e0216 */
[CC--:B------:R-:W-:Y:S02]  /*02d0*/  IMAD R9, R17.reuse, R19.reuse, R16 ;  /* 0x0000001311097224 */ /* 0x0c0fe400078e0210 */
[CC--:B------:R-:W-:Y:S02]  /*02e0*/  IMAD R12, R17.reuse, R19.reuse, R28 ;  /* 0x00000013110c7224 */ /* 0x0c0fe400078e021c */
[----:B------:R-:W-:-:S02]  /*02f0*/  IMAD R14, R17, R19, R24 ;  /* 0x00000013110e7224 */ /* 0x000fc400078e0218 */
[CC--:B------:R-:W-:Y:S02]  /*0300*/  IMAD R17, R22.reuse, R11.reuse, R11 ;  /* 0x0000000b16117224 */ /* 0x0c0fe400078e020b */
[-CC-:B------:R-:W-:Y:S02]  /*0310*/  IMAD R22, R22, R11.reuse, R28.reuse ;  /* 0x0000000b16167224 */ /* 0x180fe400078e021c */
[----:B------:R-:W-:Y:S02]  /*0320*/  IMAD R11, R18, R11, R28 ;  /* 0x0000000b120b7224 */ /* 0x000fe400078e021c */
[----:B------:R-:W-:Y:S01]  /*0330*/  IMAD.IADD R24, R15, 0x1, R24 ;  /* 0x000000010f187824 */ /* 0x000fe200078e0218 */
[----:B------:R-:W-:Y:S01]  /*0340*/  IADD3 R15, PT, PT, -R4, RZ, RZ ;  /* 0x000000ff040f7210 */ /* 0x000fe20007ffe1ff */
[----:B--2---:R-:W-:-:S07]  /*0350*/  IMAD.IADD R28, R17, 0x1, R28 ;  /* 0x00000001111c7824 */ /* 0x004fce00078e021c */
.L_x_37:
        /* <DEDUP_REMOVED lines=9> */
[----:B------:R-:W-:Y:S10]  /*03f0*/  @P1 BRA `(.L_x_30) ;  /* 0x0000000000d81947 */ /* 0x000ff40003800000 */
[----:B------:R-:W0:Y:S02]  /*0400*/  LDC R19, c[0x0][0x39c] ;  /* 0x0000e700ff137b82 */ /* 0x000e240000000800 */
[----:B0-----:R-:W-:-:S04]  /*0410*/  IABS R18, R19 ;  /* 0x0000001300127213 */ /* 0x001fc80000000000 */
[----:B------:R-:W0:Y:S08]  /*0420*/  I2F.RP R20, R18 ;  /* 0x0000001200147306 */ /* 0x000e300000209400 */
[----:B0-----:R-:W0:Y:S02]  /*0430*/  MUFU.RCP R20, R20 ;  /* 0x0000001400147308 */ /* 0x001e240000001000 */
[----:B0-----:R-:W-:-:S06]  /*0440*/  VIADD R16, R20, 0xffffffe ;  /* 0x0ffffffe14107836 */ /* 0x001fcc0000000000 */
[----:B------:R0:W1:Y:S02]  /*0450*/  F2I.FTZ.U32.TRUNC.NTZ R17, R16 ;  /* 0x0000001000117305 */ /* 0x000064000021f000 */
[----:B0-----:R-:W-:Y:S01]  /*0460*/  IMAD.MOV.U32 R16, RZ, RZ, RZ ;  /* 0x000000ffff107224 */ /* 0x001fe200078e00ff */
[----:B-1----:R-:W-:-:S05]  /*0470*/  IADD3 R21, PT, PT, RZ, -R17, RZ ;  /* 0x80000011ff157210 */ /* 0x002fca0007ffe0ff */
[----:B------:R-:W-:-:S04]  /*0480*/  IMAD R21, R21, R18, RZ ;  /* 0x0000001215157224 */ /* 0x000fc800078e02ff */
[----:B------:R-:W-:Y:S01]  /*0490*/  IMAD.HI.U32 R17, R17, R21, R16 ;  /* 0x0000001511117227 */ /* 0x000fe200078e0010 */
[----:B------:R-:W-:Y:S02]  /*04a0*/  IABS R21, R22 ;  /* 0x0000001600157213 */ /* 0x000fe40000000000 */
[----:B------:R-:W-:-:S03]  /*04b0*/  LOP3.LUT R16, R22, R19, RZ, 0x3c, !PT ;  /* 0x0000001316107212 */ /* 0x000fc600078e3cff */
[----:B------:R-:W-:Y:S01]  /*04c0*/  IMAD.HI.U32 R17, R17, R21, RZ ;  /* 0x0000001511117227 */ /* 0x000fe200078e00ff */
[----:B------:R-:W-:-:S04]  /*04d0*/  ISETP.GE.AND P4, PT, R16, RZ, PT ;  /* 0x000000ff1000720c */ /* 0x000fc80003f86270 */
[----:B------:R-:W-:-:S05]  /*04e0*/  IADD3 R20, PT, PT, -R17, RZ, RZ ;  /* 0x000000ff11147210 */ /* 0x000fca0007ffe1ff */
[----:B------:R-:W-:-:S05]  /*04f0*/  IMAD R21, R18, R20, R21 ;  /* 0x0000001412157224 */ /* 0x000fca00078e0215 */
[----:B------:R-:W-:-:S13]  /*0500*/  ISETP.GT.U32.AND P5, PT, R18, R21, PT ;  /* 0x000000151200720c */ /* 0x000fda0003fa4070 */
[----:B------:R-:W-:Y:S01]  /*0510*/  @!P5 IMAD.IADD R21, R21, 0x1, -R18 ;  /* 0x000000011515d824 */ /* 0x000fe200078e0a12 */
[----:B------:R-:W-:Y:S02]  /*0520*/  @!P5 IADD3 R17, PT, PT, R17, 0x1, RZ ;  /* 0x000000011111d810 */ /* 0x000fe40007ffe0ff */
[----:B------:R-:W-:Y:S02]  /*0530*/  ISETP.NE.AND P5, PT, R19, RZ, PT ;  /* 0x000000ff1300720c */ /* 0x000fe40003fa5270 */
[----:B------:R-:W-:-:S13]  /*0540*/  ISETP.GE.U32.AND P1, PT, R21, R18, PT ;  /* 0x000000121500720c */ /* 0x000fda0003f26070 */
[----:B------:R-:W-:Y:S01]  /*0550*/  @P1 VIADD R17, R17, 0x1 ;  /* 0x0000000111111836 */ /* 0x000fe20000000000 */
[----:B------:R-:W-:-:S04]  /*0560*/  ISETP.GE.AND P1, PT, R28, R5, PT ;  /* 0x000000051c00720c */ /* 0x000fc80003f26270 */
[----:B------:R-:W-:Y:S02]  /*0570*/  MOV R18, R17 ;  /* 0x0000001100127202 */ /* 0x000fe40000000f00 */
[----:B------:R-:W0:Y:S03]  /*0580*/  LDC.64 R16, c[0x0][0x388] ;  /* 0x0000e200ff107b82 */ /* 0x000e260000000a00 */
[----:B------:R-:W-:Y:S01]  /*0590*/  @!P4 IMAD.MOV R18, RZ, RZ, -R18 ;  /* 0x000000ffff12c224 */ /* 0x000fe200078e0a12 */
[----:B------:R-:W-:-:S04]  /*05a0*/  @!P5 LOP3.LUT R18, RZ, R19, RZ, 0x33, !PT ;  /* 0x00000013ff12d212 */ /* 0x000fc800078e33ff */
[C---:B------:R-:W-:Y:S01]  /*05b0*/  IADD3 R21, PT, PT, R18.reuse, 0x1, RZ ;  /* 0x0000000112157810 */ /* 0x040fe20007ffe0ff */
[--C-:B------:R-:W-:Y:S01]  /*05c0*/  IMAD.MOV R20, RZ, RZ, -R18.reuse ;  /* 0x000000ffff147224 */ /* 0x100fe200078e0a12 */
[----:B------:R-:W-:Y:S02]  /*05d0*/  @P1 IADD3 R21, PT, PT, R18, RZ, RZ ;  /* 0x000000ff12151210 */ /* 0x000fe40007ffe0ff */
[----:B------:R-:W-:Y:S01]  /*05e0*/  SHF.R.S32.HI R18, RZ, 0x1, R18 ;  /* 0x00000001ff127819 */ /* 0x000fe20000011412 */
[----:B------:R-:W-:Y:S01]  /*05f0*/  IMAD R20, R19, R20, R22 ;  /* 0x0000001413147224 */ /* 0x000fe200078e0216 */
[----:B------:R-:W-:-:S03]  /*0600*/  SHF.R.S32.HI R21, RZ, 0x1, R21 ;  /* 0x00000001ff157819 */ /* 0x000fc60000011415 */
[-CC-:B------:R-:W-:Y:S02]  /*0610*/  IMAD R25, R18, R19.reuse, R20.reuse ;  /* 0x0000001312197224 */ /* 0x180fe400078e0214 */
[----:B------:R-:W-:Y:S02]  /*0620*/  IMAD R27, R21, R19, R20 ;  /* 0x00000013151b7224 */ /* 0x000fe400078e0214 */
[----:B------:R-:W-:-:S03]  /*0630*/  IMAD.IADD R19, R2, 0x1, R25 ;  /* 0x0000000102137824 */ /* 0x000fc600078e0219 */
[----:B------:R-:W-:Y:S01]  /*0640*/  IADD3 R21, PT, PT, R2, R27, RZ ;  /* 0x0000001b02157210 */ /* 0x000fe20007ffe0ff */
[----:B0-----:R-:W-:Y:S01]  /*0650*/  IMAD.WIDE R18, R19, 0x4, R16 ;  /* 0x0000000413127825 */ /* 0x001fe200078e0210 */
[----:B------:R-:W-:-:S03]  /*0660*/  IADD3 R25, PT, PT, R3, R25, RZ ;  /* 0x0000001903197210 */ /* 0x000fc60007ffe0ff */
[----:B------:R-:W-:Y:S01]  /*0670*/  IMAD.WIDE R20, R21, 0x4, R16 ;  /* 0x0000000415147825 */ /* 0x000fe200078e0210 */
[----:B------:R0:W2:Y:S03]  /*0680*/  LDG.E R23, desc[UR6][R18.64] ;  /* 0x0000000612177981 */ /* 0x0000a6000c1e1900 */
[----:B------:R-:W-:Y:S02]  /*0690*/  IMAD.IADD R27, R3, 0x1, R27 ;  /* 0x00000001031b7824 */ /* 0x000fe400078e021b */
[----:B------:R-:W2:Y:S01]  /*06a0*/  LDG.E R20, desc[UR6][R20.64] ;  /* 0x0000000614147981 */ /* 0x000ea2000c1e1900 */
[----:B0-----:R-:W-:-:S04]  /*06b0*/  IMAD.WIDE R18, R25, 0x4, R16 ;  /* 0x0000000419127825 */ /* 0x001fc800078e0210 */
[----:B------:R-:W-:Y:S01]  /*06c0*/  IMAD.WIDE R16, R27, 0x4, R16 ;  /* 0x000000041b107825 */ /* 0x000fe200078e0210 */
[----:B------:R-:W3:Y:S04]  /*06d0*/  LDG.E R25, desc[UR6][R18.64] ;  /* 0x0000000612197981 */ /* 0x000ee8000c1e1900 */
[----:B------:R0:W4:Y:S02]  /*06e0*/  LDG.E R27, desc[UR6][R16.64] ;  /* 0x00000006101b7981 */ /* 0x000124000c1e1900 */
[----:B0-----:R-:W0:Y:S02]  /*06f0*/  LDC.64 R16, c[0x0][0x380] ;  /* 0x0000e000ff107b82 */ /* 0x001e240000000a00 */
[----:B0-----:R-:W-:-:S04]  /*0700*/  IMAD.WIDE R16, R11, 0x4, R16 ;  /* 0x000000040b107825 */ /* 0x001fc800078e0210 */
[----:B--2---:R-:W-:-:S04]  /*0710*/  FADD R23, R23, R20 ;  /* 0x0000001417177221 */ /* 0x004fc80000000000 */
[----:B---3--:R-:W-:-:S04]  /*0720*/  FADD R23, R23, R25 ;  /* 0x0000001917177221 */ /* 0x008fc80000000000 */
[----:B----4-:R-:W-:-:S04]  /*0730*/  FADD R23, R23, R27 ;  /* 0x0000001b17177221 */ /* 0x010fc80000000000 */
[----:B------:R-:W-:-:S05]  /*0740*/  FMUL R23, R23, 0.25 ;  /* 0x3e80000017177820 */ /* 0x000fca0000400000 */
[----:B------:R0:W-:Y:S02]  /*0750*/  STG.E desc[UR6][R16.64], R23 ;  /* 0x0000001710007986 */ /* 0x0001e4000c101906 */
.L_x_30:
[----:B------:R-:W-:Y:S05]  /*0760*/  BSYNC.RECONVERGENT B0 ;  /* 0x0000000000007941 */ /* 0x000fea0003800200 */
.L_x_29:
[----:B------:R-:W-:Y:S04]  /*0770*/  BSSY.RECONVERGENT B0, `(.L_x_31) ;  /* 0x0000038000007945 */ /* 0x000fe80003800200 */
[----:B------:R-:W-:Y:S05]  /*0780*/  @P2 BRA `(.L_x_32) ;  /* 0x0000000000d82947 */ /* 0x000fea0003800000 */
[----:B------:R-:W1:Y:S01]  /*0790*/  LDC R19, c[0x0][0x39c] ;  /* 0x0000e700ff137b82 */ /* 0x000e620000000800 */
[----:B0-----:R-:W-:Y:S01]  /*07a0*/  IMAD.MOV.U32 R16, RZ, RZ, RZ ;  /* 0x000000ffff107224 */ /* 0x001fe200078e00ff */
[----:B-1----:R-:W-:-:S04]  /*07b0*/  IABS R18, R19 ;  /* 0x0000001300127213 */ /* 0x002fc80000000000 */
[----:B------:R-:W0:Y:S08]  /*07c0*/  I2F.RP R20, R18 ;  /* 0x0000001200147306 */ /* 0x000e300000209400 */
[----:B0-----:R-:W0:Y:S02]  /*07d0*/  MUFU.RCP R20, R20 ;  /* 0x0000001400147308 */ /* 0x001e240000001000 */
[----:B0-----:R-:W-:-:S06]  /*07e0*/  IADD3 R21, PT, PT, R20, 0xffffffe, RZ ;  /* 0x0ffffffe14157810 */ /* 0x001fcc0007ffe0ff */
[----:B------:R-:W0:Y:S02]  /*07f0*/  F2I.FTZ.U32.TRUNC.NTZ R17, R21 ;  /* 0x0000001500117305 */ /* 0x000e24000021f000 */
[----:B0-----:R-:W-:-:S05]  /*0800*/  IADD3 R23, PT, PT, RZ, -R17, RZ ;  /* 0x80000011ff177210 */ /* 0x001fca0007ffe0ff */
[----:B------:R-:W-:-:S04]  /*0810*/  IMAD R23, R23, R18, RZ ;  /* 0x0000001217177224 */ /* 0x000fc800078e02ff */
[----:B------:R-:W-:Y:S01]  /*0820*/  IMAD.HI.U32 R16, R17, R23, R16 ;  /* 0x0000001711107227 */ /* 0x000fe200078e0010 */
[----:B------:R-:W-:-:S05]  /*0830*/  IABS R17, R26 ;  /* 0x0000001a00117213 */ /* 0x000fca0000000000 */
[----:B------:R-:W-:-:S05]  /*0840*/  IMAD.HI.U32 R16, R16, R17, RZ ;  /* 0x0000001110107227 */ /* 0x000fca00078e00ff */
[----:B------:R-:W-:-:S05]  /*0850*/  IADD3 R20, PT, PT, -R16, RZ, RZ ;  /* 0x000000ff10147210 */ /* 0x000fca0007ffe1ff */
        /* <DEDUP_REMOVED lines=8> */
[----:B------:R-:W-:Y:S02]  /*08e0*/  @P2 IADD3 R16, PT, PT, R16, 0x1, RZ ;  /* 0x0000000110102810 */ /* 0x000fe40007ffe0ff */
[----:B------:R-:W-:Y:S02]  /*08f0*/  ISETP.GE.AND P2, PT, R24, R5, PT ;  /* 0x000000051800720c */ /* 0x000fe40003f46270 */
[----:B------:R-:W-:Y:S02]  /*0900*/  MOV R18, R16 ;  /* 0x0000001000127202 */ /* 0x000fe40000000f00 */
[----:B------:R-:W0:Y:S03]  /*0910*/  LDC.64 R16, c[0x0][0x388] ;  /* 0x0000e200ff107b82 */ /* 0x000e260000000a00 */
[----:B------:R-:W-:Y:S01]  /*0920*/  @!P1 IMAD.MOV R18, RZ, RZ, -R18 ;  /* 0x000000ffff129224 */ /* 0x000fe200078e0a12 */
[----:B------:R-:W-:-:S04]  /*0930*/  @!P4 LOP3.LUT R18, RZ, R19, RZ, 0x33, !PT ;  /* 0x00000013ff12c212 */ /* 0x000fc800078e33ff */
[C---:B------:R-:W-:Y:S01]  /*0940*/  IADD3 R21, PT, PT, R18.reuse, 0x1, RZ ;  /* 0x0000000112157810 */ /* 0x040fe20007ffe0ff */
[--C-:B------:R-:W-:Y:S01]  /*0950*/  @P2 IMAD.MOV R21, RZ, RZ, R18.reuse ;  /* 0x000000ffff152224 */ /* 0x100fe200078e0212 */
[----:B------:R-:W-:Y:S02]  /*0960*/  IADD3 R20, PT, PT, -R18, RZ, RZ ;  /* 0x000000ff12147210 */ /* 0x000fe40007ffe1ff */
[----:B------:R-:W-:Y:S02]  /*0970*/  SHF.R.S32.HI R18, RZ, 0x1, R18 ;  /* 0x00000001ff127819 */ /* 0x000fe40000011412 */
[----:B------:R-:W-:Y:S01]  /*0980*/  SHF.R.S32.HI R21, RZ, 0x1, R21 ;  /* 0x00000001ff157819 */ /* 0x000fe20000011415 */
[----:B------:R-:W-:-:S04]  /*0990*/  IMAD R20, R19, R20, R26 ;  /* 0x0000001413147224 */ /* 0x000fc800078e021a */
[-CC-:B------:R-:W-:Y:S02]  /*09a0*/  IMAD R25, R18, R19.reuse, R20.reuse ;  /* 0x0000001312197224 */ /* 0x180fe400078e0214 */
[----:B------:R-:W-:-:S03]  /*09b0*/  IMAD R27, R21, R19, R20 ;  /* 0x00000013151b7224 */ /* 0x000fc600078e0214 */
[C---:B------:R-:W-:Y:S02]  /*09c0*/  IADD3 R19, PT, PT, R2.reuse, R25, RZ ;  /* 0x0000001902137210 */ /* 0x040fe40007ffe0ff */
[----:B------:R-:W-:Y:S01]  /*09d0*/  IADD3 R21, PT, PT, R2, R27, RZ ;  /* 0x0000001b02157210 */ /* 0x000fe20007ffe0ff */
[----:B------:R-:W-:Y:S02]  /*09e0*/  IMAD.IADD R25, R3, 0x1, R25 ;  /* 0x0000000103197824 */ /* 0x000fe400078e0219 */
[----:B0-----:R-:W-:-:S04]  /*09f0*/  IMAD.WIDE R18, R19, 0x4, R16 ;  /* 0x0000000413127825 */ /* 0x001fc800078e0210 */
[----:B------:R-:W-:Y:S01]  /*0a00*/  IMAD.WIDE R20, R21, 0x4, R16 ;  /* 0x0000000415147825 */ /* 0x000fe200078e0210 */
[----:B------:R0:W2:Y:S01]  /*0a10*/  LDG.E R23, desc[UR6][R18.64] ;  /* 0x0000000612177981 */ /* 0x0000a2000c1e1900 */
[----:B------:R-:W-:-:S04]  /*0a20*/  IADD3 R27, PT, PT, R3, R27, RZ ;  /* 0x0000001b031b7210 */ /* 0x000fc80007ffe0ff */
        /* <DEDUP_REMOVED lines=12> */
.L_x_32:
[----:B------:R-:W-:Y:S05]  /*0af0*/  BSYNC.RECONVERGENT B0 ;  /* 0x0000000000007941 */ /* 0x000fea0003800200 */
.L_x_31:
[----:B------:R-:W-:Y:S04]  /*0b00*/  BSSY.RECONVERGENT B0, `(.L_x_33) ;  /* 0x0000038000007945 */ /* 0x000fe80003800200 */
[----:B------:R-:W-:Y:S05]  /*0b10*/  @P3 BRA `(.L_x_34) ;  /* 0x0000000000d83947 */ /* 0x000fea0003800000 */
[----:B------:R-:W2:Y:S01]  /*0b20*/  LDC R19, c[0x0][0x39c] ;  /* 0x0000e700ff137b82 */ /* 0x000ea20000000800 */
[----:B01----:R-:W-:Y:S01]  /*0b30*/  HFMA2 R16, -RZ, RZ, 0, 0 ;  /* 0x00000000ff107431 */ /* 0x003fe200000001ff */
[----:B--2---:R-:W-:-:S04]  /*0b40*/  IABS R18, R19 ;  /* 0x0000001300127213 */ /* 0x004fc80000000000 */
[----:B------:R-:W0:Y:S08]  /*0b50*/  I2F.RP R20, R18 ;  /* 0x0000001200147306 */ /* 0x000e300000209400 */
[----:B0-----:R-:W0:Y:S02]  /*0b60*/  MUFU.RCP R20, R20 ;  /* 0x0000001400147308 */ /* 0x001e240000001000 */
[----:B0-----:R-:W-:-:S06]  /*0b70*/  IADD3 R21, PT, PT, R20, 0xffffffe, RZ ;  /* 0x0ffffffe14157810 */ /* 0x001fcc0007ffe0ff */
[----:B------:R-:W0:Y:S02]  /*0b80*/  F2I.FTZ.U32.TRUNC.NTZ R17, R21 ;  /* 0x0000001500117305 */ /* 0x000e24000021f000 */
[----:B0-----:R-:W-:-:S04]  /*0b90*/  IMAD.MOV R23, RZ, RZ, -R17 ;  /* 0x000000ffff177224 */ /* 0x001fc800078e0a11 */
[----:B------:R-:W-:-:S04]  /*0ba0*/  IMAD R23, R23, R18, RZ ;  /* 0x0000001217177224 */ /* 0x000fc800078e02ff */
[----:B------:R-:W-:Y:S01]  /*0bb0*/  IMAD.HI.U32 R16, R17, R23, R16 ;  /* 0x0000001711107227 */ /* 0x000fe200078e0010 */
[----:B------:R-:W-:-:S05]  /*0bc0*/  IABS R17, R8 ;  /* 0x0000000800117213 */ /* 0x000fca0000000000 */
        /* <DEDUP_REMOVED lines=10> */
[----:B------:R-:W-:Y:S02]  /*0c70*/  @P1 IADD3 R16, PT, PT, R16, 0x1, RZ ;  /* 0x0000000110101810 */ /* 0x000fe40007ffe0ff */
[----:B------:R-:W-:-:S03]  /*0c80*/  ISETP.GE.AND P1, PT, R10, R5, PT ;  /* 0x000000050a00720c */ /* 0x000fc60003f26270 */
[----:B------:R-:W-:Y:S02]  /*0c90*/  IMAD.MOV.U32 R18, RZ, RZ, R16 ;  /* 0x000000ffff127224 */ /* 0x000fe400078e0010 */
[----:B------:R-:W0:Y:S03]  /*0ca0*/  LDC.64 R16, c[0x0][0x388] ;  /* 0x0000e200ff107b82 */ /* 0x000e260000000a00 */
[----:B------:R-:W-:Y:S02]  /*0cb0*/  @!P3 IADD3 R18, PT, PT, -R18, RZ, RZ ;  /* 0x000000ff1212b210 */ /* 0x000fe40007ffe1ff */
        /* <DEDUP_REMOVED lines=8> */
[----:B------:R-:W-:-:S03]  /*0d40*/  IMAD R27, R21, R19, R20 ;  /* 0x00000013151b7224 */ /* 0x000fc600078e0214 */
[CC--:B------:R-:W-:Y:S01]  /*0d50*/  IADD3 R19, PT, PT, R2.reuse, R25.reuse, RZ ;  /* 0x0000001902137210 */ /* 0x0c0fe20007ffe0ff */
[----:B------:R-:W-:Y:S01]  /*0d60*/  IMAD.IADD R21, R2, 0x1, R27 ;  /* 0x0000000102157824 */ /* 0x000fe200078e021b */
[----:B------:R-:W-:-:S03]  /*0d70*/  IADD3 R25, PT, PT, R3, R25, RZ ;  /* 0x0000001903197210 */ /* 0x000fc60007ffe0ff */
        /* <DEDUP_REMOVED lines=16> */
.L_x_34:
[----:B------:R-:W-:Y:S05]  /*0e80*/  BSYNC.RECONVERGENT B0 ;  /* 0x0000000000007941 */ /* 0x000fea0003800200 */
.L_x_33:
[----:B------:R-:W-:Y:S04]  /*0e90*/  BSSY.RECONVERGENT B0, `(.L_x_35) ;  /* 0x0000038000007945 */ /* 0x000fe80003800200 */
[----:B------:R-:W-:Y:S05]  /*0ea0*/  @P0 BRA `(.L_x_36) ;  /* 0x0000000000d80947 */ /* 0x000fea0003800000 */
[----:B------:R-:W3:Y:S01]  /*0eb0*/  LDC R19, c[0x0][0x39c] ;  /* 0x0000e700ff137b82 */ /* 0x000ee20000000800 */
[----:B012---:R-:W-:Y:S02]  /*0ec0*/  MOV R16, RZ ;  /* 0x000000ff00107202 */ /* 0x007fe40000000f00 */
[----:B---3--:R-:W-:-:S04]  /*0ed0*/  IABS R18, R19 ;  /* 0x0000001300127213 */ /* 0x008fc80000000000 */
[----:B------:R-:W0:Y:S08]  /*0ee0*/  I2F.RP R20, R18 ;  /* 0x0000001200147306 */ /* 0x000e300000209400 */
[----:B0-----:R-:W0:Y:S02]  /*0ef0*/  MUFU.RCP R20, R20 ;  /* 0x0000001400147308 */ /* 0x001e240000001000 */
[----:B0-----:R-:W-:-:S06]  /*0f00*/  VIADD R21, R20, 0xffffffe ;  /* 0x0ffffffe14157836 */ /* 0x001fcc0000000000 */
[----:B------:R-:W0:Y:S02]  /*0f10*/  F2I.FTZ.U32.TRUNC.NTZ R17, R21 ;  /* 0x0000001500117305 */ /* 0x000e24000021f000 */
[----:B0-----:R-:W-:-:S05]  /*0f20*/  IADD3 R23, PT, PT, RZ, -R17, RZ ;  /* 0x80000011ff177210 */ /* 0x001fca0007ffe0ff */
[----:B------:R-:W-:-:S04]  /*0f30*/  IMAD R23, R23, R18, RZ ;  /* 0x0000001217177224 */ /* 0x000fc800078e02ff */
[----:B------:R-:W-:Y:S01]  /*0f40*/  IMAD.HI.U32 R16, R17, R23, R16 ;  /* 0x0000001711107227 */ /* 0x000fe200078e0010 */
[----:B------:R-:W-:-:S05]  /*0f50*/  IABS R17, R12 ;  /* 0x0000000c00117213 */ /* 0x000fca0000000000 */
[----:B------:R-:W-:-:S04]  /*0f60*/  IMAD.HI.U32 R16, R16, R17, RZ ;  /* 0x0000001110107227 */ /* 0x000fc800078e00ff */
[----:B------:R-:W-:-:S04]  /*0f70*/  IMAD.MOV R20, RZ, RZ, -R16 ;  /* 0x000000ffff147224 */ /* 0x000fc800078e0a10 */
[----:B------:R-:W-:-:S05]  /*0f80*/  IMAD R17, R18, R20, R17 ;  /* 0x0000001412117224 */ /* 0x000fca00078e0211 */
[----:B------:R-:W-:-:S13]  /*0f90*/  ISETP.GT.U32.AND P1, PT, R18, R17, PT ;  /* 0x000000111200720c */ /* 0x000fda0003f24070 */
[-C--:B------:R-:W-:Y:S02]  /*0fa0*/  @!P1 IADD3 R17, PT, PT, R17, -R18.reuse, RZ ;  /* 0x8000001211119210 */ /* 0x080fe40007ffe0ff */
[----:B------:R-:W-:Y:S02]  /*0fb0*/  @!P1 IADD3 R16, PT, PT, R16, 0x1, RZ ;  /* 0x0000000110109810 */ /* 0x000fe40007ffe0ff */
[----:B------:R-:W-:Y:S02]  /*0fc0*/  ISETP.GE.U32.AND P0, PT, R17, R18, PT ;  /* 0x000000121100720c */ /* 0x000fe40003f06070 */
[----:B------:R-:W-:Y:S02]  /*0fd0*/  LOP3.LUT R17, R12, R19, RZ, 0x3c, !PT ;  /* 0x000000130c117212 */ /* 0x000fe400078e3cff */
[----:B------:R-:W-:Y:S02]  /*0fe0*/  ISETP.NE.AND P1, PT, R19, RZ, PT ;  /* 0x000000ff1300720c */ /* 0x000fe40003f25270 */
[----:B------:R-:W-:-:S07]  /*0ff0*/  ISETP.GE.AND P2, PT, R17, RZ, PT ;  /* 0x000000ff1100720c */ /* 0x000fce0003f46270 */
[----:B------:R-:W-:Y:S01]  /*1000*/  @P0 VIADD R16, R16, 0x1 ;  /* 0x0000000110100836 */ /* 0x000fe20000000000 */
[----:B------:R-:W-:-:S04]  /*1010*/  ISETP.GE.AND P0, PT, R14, R5, PT ;  /* 0x000000050e00720c */ /* 0x000fc80003f06270 */
[----:B------:R-:W-:Y:S02]  /*1020*/  MOV R18, R16 ;  /* 0x0000001000127202 */ /* 0x000fe40000000f00 */
[----:B------:R-:W0:Y:S02]  /*1030*/  LDC.64 R16, c[0x0][0x388] ;  /* 0x0000e200ff107b82 */ /* 0x000e240000000a00 */
[----:B------:R-:W-:Y:S02]  /*1040*/  @!P2 IADD3 R18, PT, PT, -R18, RZ, RZ ;  /* 0x000000ff1212a210 */ /* 0x000fe40007ffe1ff */
[----:B------:R-:W-:-:S04]  /*1050*/  @!P1 LOP3.LUT R18, RZ, R19, RZ, 0x33, !PT ;  /* 0x00000013ff129212 */ /* 0x000fc800078e33ff */
[C---:B------:R-:W-:Y:S01]  /*1060*/  IADD3 R20, PT, PT, -R18.reuse, RZ, RZ ;  /* 0x000000ff12147210 */ /* 0x040fe20007ffe1ff */
[C---:B------:R-:W-:Y:S01]  /*1070*/  VIADD R21, R18.reuse, 0x1 ;  /* 0x0000000112157836 */ /* 0x040fe20000000000 */
        /* <DEDUP_REMOVED lines=25> */
.L_x_36:
[----:B------:R-:W-:Y:S05]  /*1210*/  BSYNC.RECONVERGENT B0 ;  /* 0x0000000000007941 */ /* 0x000fea0003800200 */
.L_x_35:
[----:B0123--:R-:W0:Y:S01]  /*1220*/  LDC R17, c[0x0][0x360] ;  /* 0x0000d800ff117b82 */ /* 0x00fe220000000800 */
[----:B------:R-:W-:-:S04]  /*1230*/  IADD3 R15, PT, PT, R15, 0x4, RZ ;  /* 0x000000040f0f7810 */ /* 0x000fc80007ffe0ff */
[----:B------:R-:W-:Y:S02]  /*1240*/  ISETP.NE.AND P0, PT, R15, RZ, PT ;  /* 0x000000ff0f00720c */ /* 0x000fe40003f05270 */
[C---:B0-----:R-:W-:Y:S01]  /*1250*/  LEA R26, R17.reuse, R26, 0x2 ;  /* 0x0000001a111a7211 */ /* 0x041fe200078e10ff */
[C---:B------:R-:W-:Y:S01]  /*1260*/  IMAD R13, R17.reuse, 0x4, R13 ;  /* 0x00000004110d7824 */ /* 0x040fe200078e020d */
[C---:B------:R-:W-:Y:S01]  /*1270*/  LEA R24, R17.reuse, R24, 0x2 ;  /* 0x0000001811187211 */ /* 0x040fe200078e10ff */
[C---:B------:R-:W-:Y:S01]  /*1280*/  IMAD R7, R17.reuse, 0x4, R7 ;  /* 0x0000000411077824 */ /* 0x040fe200078e0207 */
[C---:B------:R-:W-:Y:S01]  /*1290*/  LEA R8, R17.reuse, R8, 0x2 ;  /* 0x0000000811087211 */ /* 0x040fe200078e10ff */
[C---:B------:R-:W-:Y:S01]  /*12a0*/  IMAD R9, R17.reuse, 0x4, R9 ;  /* 0x0000000411097824 */ /* 0x040fe200078e0209 */
[C---:B------:R-:W-:Y:S01]  /*12b0*/  LEA R10, R17.reuse, R10, 0x2 ;  /* 0x0000000a110a7211 */ /* 0x040fe200078e10ff */
[C---:B------:R-:W-:Y:S01]  /*12c0*/  IMAD R28, R17.reuse, 0x4, R28 ;  /* 0x00000004111c7824 */ /* 0x040fe200078e021c */
[----:B------:R-:W-:-:S02]  /*12d0*/  LEA R12, R17, R12, 0x2 ;  /* 0x0000000c110c7211 */ /* 0x000fc400078e10ff */
[C---:B------:R-:W-:Y:S02]  /*12e0*/  LEA R14, R17.reuse, R14, 0x2 ;  /* 0x0000000e110e7211 */ /* 0x040fe400078e10ff */
[C---:B------:R-:W-:Y:S02]  /*12f0*/  LEA R11, R17.reuse, R11, 0x2 ;  /* 0x0000000b110b7211 */ /* 0x040fe400078e10ff */
[----:B------:R-:W-:Y:S01]  /*1300*/  LEA R22, R17, R22, 0x2 ;  /* 0x0000001611167211 */ /* 0x000fe200078e10ff */
[----:B------:R-:W-:Y:S06]  /*1310*/  @P0 BRA `(.L_x_37) ;  /* 0xfffffff000100947 */ /* 0x000fec000383ffff */
.L_x_28:
[----:B------:R-:W-:-:S13]  /*1320*/  ISETP.NE.AND P0, PT, R6, RZ, PT ;  /* 0x000000ff0600720c */ /* 0x000fda0003f05270 */
[----:B------:R-:W-:Y:S05]  /*1330*/  @!P0 EXIT ;  /* 0x000000000000894d */ /* 0x000fea0003800000 */
[----:B------:R-:W0:Y:S01]  /*1340*/  S2R R13, SR_CTAID.X ;  /* 0x00000000000d7919 */ /* 0x000e220000002500 */
[----:B------:R-:W0:Y:S01]  /*1350*/  LDC R12, c[0x0][0x39c] ;  /* 0x0000e700ff0c7b82 */ /* 0x000e220000000800 */
[----:B------:R-:W1:Y:S01]  /*1360*/  LDCU UR4, c[0x0][0x360] ;  /* 0x00006c00ff0477ac */ /* 0x000e620008000800 */
[----:B------:R-:W-:Y:S01]  /*1370*/  IADD3 R6, PT, PT, -R6, RZ, RZ ;  /* 0x000000ff06067210 */ /* 0x000fe20007ffe1ff */
[----:B------:R-:W1:Y:S01]  /*1380*/  S2R R15, SR_TID.X ;  /* 0x00000000000f7919 */ /* 0x000e620000002100 */
[----:B------:R-:W2:Y:S04]  /*1390*/  LDCU UR5, c[0x0][0x394] ;  /* 0x00007280ff0577ac */ /* 0x000ea80008000800 */
[----:B------:R-:W3:Y:S08]  /*13a0*/  LDC R7, c[0x0][0x39c] ;  /* 0x0000e700ff077b82 */ /* 0x000ef00000000800 */
[----:B------:R-:W4:Y:S08]  /*13b0*/  LDC.64 R8, c[0x0][0x380] ;  /* 0x0000e000ff087b82 */ /* 0x000f300000000a00 */
[----:B------:R-:W2:Y:S01]  /*13c0*/  LDC.64 R10, c[0x0][0x388] ;  /* 0x0000e200ff0a7b82 */ /* 0x000ea20000000a00 */
[----:B0-----:R-:W-:-:S04]  /*13d0*/  IMAD R13, R13, R12, RZ ;  /* 0x0000000c0d0d7224 */ /* 0x001fc800078e02ff */
[----:B------:R-:W-:-:S04]  /*13e0*/  IMAD R4, R13, 0x3, R4 ;  /* 0x000000030d047824 */ /* 0x000fc800078e0204 */
[----:B-1----:R-:W-:-:S04]  /*13f0*/  IMAD R4, R4, UR4, R15 ;  /* 0x0000000404047c24 */ /* 0x002fc8000f8e020f */
[----:B------:R-:W-:Y:S02]  /*1400*/  IMAD.IADD R12, R4, 0x1, R12 ;  /* 0x00000001040c7824 */ /* 0x000fe400078e020c */
[----:B---3--:R-:W-:-:S07]  /*1410*/  IMAD R13, R0, R5, R4 ;  /* 0x00000005000d7224 */ /* 0x008fce00078e0204 */
.L_x_40:
[----:B------:R-:W-:Y:S01]  /*1420*/  ISETP.GE.AND P0, PT, R4, R5, PT ;  /* 0x000000050400720c */ /* 0x000fe20003f06270 */
[----:B------:R-:W-:Y:S01]  /*1430*/  BSSY.RECONVERGENT B0, `(.L_x_38) ;  /* 0x0000038000007945 */ /* 0x000fe20003800200 */
[----:B------:R-:W-:Y:S02]  /*1440*/  IADD3 R6, PT, PT, R6, 0x1, RZ ;  /* 0x0000000106067810 */ /* 0x000fe40007ffe0ff */
[----:B--2---:R-:W-:Y:S02]  /*1450*/  ISETP.GE.OR P0, PT, R0, UR5, P0 ;  /* 0x0000000500007c0c */ /* 0x004fe40008706670 */
[----:B------:R-:W-:-:S11]  /*1460*/  ISETP.NE.AND P1, PT, R6, RZ, PT ;  /* 0x000000ff0600720c */ /* 0x000fd60003f25270 */
[----:B0-----:R-:W-:Y:S05]  /*1470*/  @P0 BRA `(.L_x_39) ;  /* 0x0000000000cc0947 */ /* 0x001fea0003800000 */
[----:B------:R-:W-:Y:S01]  /*1480*/  IABS R18, R7 ;  /* 0x0000000700127213 */ /* 0x000fe20000000000 */
[----:B------:R-:W-:Y:S01]  /*1490*/  HFMA2 R14, -RZ, RZ, 0, 0 ;  /* 0x00000000ff0e7431 */ /* 0x000fe200000001ff */
[----:B------:R-:W-:Y:S02]  /*14a0*/  IABS R20, R4 ;  /* 0x0000000400147213 */ /* 0x000fe40000000000 */
[----:B------:R-:W0:Y:S08]  /*14b0*/  I2F.RP R16, R18 ;  /* 0x0000001200107306 */ /* 0x000e300000209400 */
[----:B0-----:R-:W0:Y:S02]  /*14c0*/  MUFU.RCP R16, R16 ;  /* 0x0000001000107308 */ /* 0x001e240000001000 */
[----:B0-----:R-:W-:-:S06]  /*14d0*/  IADD3 R17, PT, PT, R16, 0xffffffe, RZ ;  /* 0x0ffffffe10117810 */ /* 0x001fcc0007ffe0ff */
[----:B------:R-:W0:Y:S02]  /*14e0*/  F2I.FTZ.U32.TRUNC.NTZ R15, R17 ;  /* 0x00000011000f7305 */ /* 0x000e24000021f000 */
[----:B0-----:R-:W-:-:S04]  /*14f0*/  IMAD.MOV R19, RZ, RZ, -R15 ;  /* 0x000000ffff137224 */ /* 0x001fc800078e0a0f */
[----:B------:R-:W-:-:S04]  /*1500*/  IMAD R19, R19, R18, RZ ;  /* 0x0000001213137224 */ /* 0x000fc800078e02ff */
[----:B------:R-:W-:Y:S01]  /*1510*/  IMAD.HI.U32 R14, R15, R19, R14 ;  /* 0x000000130f0e7227 */ /* 0x000fe200078e000e */
[----:B------:R-:W-:-:S05]  /*1520*/  MOV R15, R20 ;  /* 0x00000014000f7202 */ /* 0x000fca0000000f00 */
        /* <DEDUP_REMOVED lines=11> */
[----:B------:R-:W-:-:S05]  /*15e0*/  ISETP.GE.AND P0, PT, R12, R5, PT ;  /* 0x000000050c00720c */ /* 0x000fca0003f06270 */
        /* <DEDUP_REMOVED lines=13> */
[----:B------:R-:W-:Y:S01]  /*16c0*/  IMAD.WIDE R14, R15, 0x4, R10 ;  /* 0x000000040f0e7825 */ /* 0x000fe200078e020a */
[----:B------:R-:W-:-:S03]  /*16d0*/  IADD3 R23, PT, PT, R3, R18, RZ ;  /* 0x0000001203177210 */ /* 0x000fc60007ffe0ff */
[--C-:B------:R-:W-:Y:S02]  /*16e0*/  IMAD.WIDE R16, R19, 0x4, R10.reuse ;  /* 0x0000000413107825 */ /* 0x100fe400078e020a */
[----:B------:R-:W2:Y:S02]  /*16f0*/  LDG.E R14, desc[UR6][R14.64] ;  /* 0x000000060e0e7981 */ /* 0x000ea4000c1e1900 */
[--C-:B------:R-:W-:Y:S02]  /*1700*/  IMAD.WIDE R18, R21, 0x4, R10.reuse ;  /* 0x0000000415127825 */ /* 0x100fe400078e020a */
[----:B------:R-:W2:Y:S02]  /*1710*/  LDG.E R17, desc[UR6][R16.64] ;  /* 0x0000000610117981 */ /* 0x000ea4000c1e1900 */
[----:B------:R-:W-:Y:S02]  /*1720*/  IMAD.WIDE R20, R23, 0x4, R10 ;  /* 0x0000000417147825 */ /* 0x000fe400078e020a */
[----:B------:R-:W3:Y:S04]  /*1730*/  LDG.E R19, desc[UR6][R18.64] ;  /* 0x0000000612137981 */ /* 0x000ee8000c1e1900 */
[----:B------:R-:W5:Y:S01]  /*1740*/  LDG.E R21, desc[UR6][R20.64] ;  /* 0x0000000614157981 */ /* 0x000f62000c1e1900 */
[----:B--2---:R-:W-:-:S04]  /*1750*/  FADD R22, R14, R17 ;  /* 0x000000110e167221 */ /* 0x004fc80000000000 */
[----:B---3--:R-:W-:-:S04]  /*1760*/  FADD R22, R22, R19 ;  /* 0x0000001316167221 */ /* 0x008fc80000000000 */
[----:B-----5:R-:W-:Y:S01]  /*1770*/  FADD R24, R22, R21 ;  /* 0x0000001516187221 */ /* 0x020fe20000000000 */
[----:B----4-:R-:W-:-:S04]  /*1780*/  IMAD.WIDE R22, R13, 0x4, R8 ;  /* 0x000000040d167825 */ /* 0x010fc800078e0208 */
[----:B------:R-:W-:-:S05]  /*1790*/  FMUL R15, R24, 0.25 ;  /* 0x3e800000180f7820 */ /* 0x000fca0000400000 */
[----:B------:R0:W-:Y:S02]  /*17a0*/  STG.E desc[UR6][R22.64], R15 ;  /* 0x0000000f16007986 */ /* 0x0001e4000c101906 */
.L_x_39:
[----:B------:R-:W-:Y:S05]  /*17b0*/  BSYNC.RECONVERGENT B0 ;  /* 0x0000000000007941 */ /* 0x000fea0003800200 */
.L_x_38:
[----:B------:R-:W-:Y:S01]  /*17c0*/  VIADD R4, R4, UR4 ;  /* 0x0000000404047c36 */ /* 0x000fe20008000000 */
[----:B------:R-:W-:Y:S02]  /*17d0*/  IADD3 R12, PT, PT, R12, UR4, RZ ;  /* 0x000000040c0c7c10 */ /* 0x000fe4000fffe0ff */
[----:B------:R-:W-:Y:S01]  /*17e0*/  IADD3 R13, PT, PT, R13, UR4, RZ ;  /* 0x000000040d0d7c10 */ /* 0x000fe2000fffe0ff */
[----:B------:R-:W-:Y:S06]  /*17f0*/  @P1 BRA `(.L_x_40) ;  /* 0xfffffffc00081947 */ /* 0x000fec000383ffff */
[----:B------:R-:W-:Y:S05]  /*1800*/  EXIT ;  /* 0x000000000000794d */ /* 0x000fea0003800000 */
.L_x_41:
        /* <DEDUP_REMOVED lines=15> */
.L_x_44:


//--------------------- .text._Z22kernel_doublesize_dim3PfS_iii --------------------------
	.section	.text._Z22kernel_doublesize_dim3PfS_iii,"ax",@progbits
	.align	128
        .global         _Z22kernel_doublesize_dim3PfS_iii
        .type           _Z22kernel_doublesize_dim3PfS_iii,@function
        .size           _Z22kernel_doublesize_dim3PfS_iii,(.L_x_45 - _Z22kernel_doublesize_dim3PfS_iii)
        .other          _Z22kernel_doublesize_dim3PfS_iii,@"STO_CUDA_ENTRY STV_DEFAULT"
_Z22kernel_doublesize_dim3PfS_iii:
.text._Z22kernel_doublesize_dim3PfS_iii:
[----:B------:R-:W-:Y:S01]  /*0000*/  LDC R1, c[0x0][0x37c] ;  /* 0x0000df00ff017b82 */ /* 0x000fe20000000800 */
[----:B------:R-:W0:Y:S07]  /*0010*/  S2R R8, SR_TID.Y ;  /* 0x0000000000087919 */ /* 0x000e2e0000002200 */
[----:B------:R-:W1:Y:S01]  /*0020*/  LDC R10, c[0x0][0x360] ;  /* 0x0000d800ff0a7b82 */ /* 0x000e620000000800 */
[----:B------:R-:W2:Y:S01]  /*0030*/  LDCU.64 UR8, c[0x0][0x390] ;  /* 0x00007200ff0877ac */ /* 0x000ea20008000a00 */
[----:B------:R-:W3:Y:S06]  /*0040*/  S2R R0, SR_TID.X ;  /* 0x0000000000007919 */ /* 0x000eec0000002100 */
[----:B------:R-:W1:Y:S08]  /*0050*/  S2UR UR4, SR_CTAID.X ;  /* 0x00000000000479c3 */ /* 0x000e700000002500 */
[----:B------:R-:W0:Y:S08]  /*0060*/  S2UR UR5, SR_CTAID.Y ;  /* 0x00000000000579c3 */ /* 0x000e300000002600 */
[----:B------:R-:W0:Y:S01]  /*0070*/  LDC R3, c[0x0][0x364] ;  /* 0x0000d900ff037b82 */ /* 0x000e220000000800 */
[----:B-1----:R-:W-:-:S05]  /*0080*/  IMAD R9, R10, UR4, RZ ;  /* 0x000000040a097c24 */ /* 0x002fca000f8e02ff */
[----:B---3--:R-:W-:Y:S01]  /*0090*/  LEA R9, R9, R0, 0x1 ;  /* 0x0000000009097211 */ /* 0x008fe200078e08ff */
[----:B0-----:R-:W-:-:S05]  /*00a0*/  IMAD R8, R3, UR5, R8 ;  /* 0x0000000503087c24 */ /* 0x001fca000f8e0208 */
[----:B--2---:R-:W-:-:S04]  /*00b0*/  ISETP.GE.AND P0, PT, R8, UR9, PT ;  /* 0x0000000908007c0c */ /* 0x004fc8000bf06270 */
[----:B------:R-:W-:-:S13]  /*00c0*/  ISETP.GE.OR P0, PT, R9, UR8, P0 ;  /* 0x0000000809007c0c */ /* 0x000fda0008706670 */
[----:B------:R-:W-:Y:S05]  /*00d0*/  @P0 EXIT ;  /* 0x000000000000094d */ /* 0x000fea0003800000 */
[----:B------:R-:W0:Y:S01]  /*00e0*/  S2R R0, SR_TID.Z ;  /* 0x0000000000007919 */ /* 0x000e220000002300 */
[----:B------:R-:W1:Y:S01]  /*00f0*/  LDCU UR5, c[0x0][0x368] ;  /* 0x00006d00ff0577ac */ /* 0x000e620008000800 */
[----:B------:R-:W-:Y:S01]  /*0100*/  IADD3 R5, PT, PT, R9, 0x1, RZ ;  /* 0x0000000109057810 */ /* 0x000fe20007ffe0ff */
[----:B------:R-:W2:Y:S01]  /*0110*/  LDC.64 R2, c[0x0][0x388] ;  /* 0x0000e200ff027b82 */ /* 0x000ea20000000a00 */
[----:B------:R-:W-:Y:S01]  /*0120*/  IADD3 R6, PT, PT, R8, 0x1, RZ ;  /* 0x0000000108067810 */ /* 0x000fe20007ffe0ff */
[----:B------:R-:W1:Y:S01]  /*0130*/  LDCU UR4, c[0x0][0x398] ;  /* 0x00007300ff0477ac */ /* 0x000e620008000800 */
[----:B------:R-:W-:Y:S02]  /*0140*/  ISETP.GE.AND P1, PT, R5, UR8, PT ;  /* 0x0000000805007c0c */ /* 0x000fe4000bf26270 */
[----:B------:R-:W-:Y:S01]  /*0150*/  ISETP.GE.U32.AND P0, PT, R6, UR9, PT ;  /* 0x0000000906007c0c */ /* 0x000fe2000bf06070 */
[----:B------:R-:W3:Y:S01]  /*0160*/  LDCU.64 UR6, c[0x0][0x358] ;  /* 0x00006b00ff0677ac */ /* 0x000ee20008000a00 */
[----:B------:R-:W-:-:S02]  /*0170*/  MOV R4, R5 ;  /* 0x0000000500047202 */ /* 0x000fc40000000f00 */
[----:B------:R-:W-:Y:S02]  /*0180*/  SHF.R.S32.HI R7, RZ, 0x1, R9 ;  /* 0x00000001ff077819 */ /* 0x000fe40000011409 */
[----:B------:R-:W-:-:S05]  /*0190*/  SHF.R.U32.HI R11, RZ, 0x1, R8 ;  /* 0x00000001ff0b7819 */ /* 0x000fca0000011608 */
[----:B------:R-:W-:Y:S02]  /*01a0*/  @P1 IADD3 R4, PT, PT, R9, RZ, RZ ;  /* 0x000000ff09041210 */ /* 0x000fe40007ffe0ff */
[----:B------:R-:W-:Y:S01]  /*01b0*/  @P0 IADD3 R6, PT, PT, R8, RZ, RZ ;  /* 0x000000ff08060210 */ /* 0x000fe20007ffe0ff */
[----:B-1----:R-:W-:Y:S01]  /*01c0*/  UIMAD UR4, UR5, UR4, URZ ;  /* 0x00000004050472a4 */ /* 0x002fe2000f8e02ff */
[----:B------:R-:W-:Y:S02]  /*01d0*/  SHF.R.S32.HI R4, RZ, 0x1, R4 ;  /* 0x00000001ff047819 */ /* 0x000fe40000011404 */
[----:B------:R-:W-:Y:S01]  /*01e0*/  SHF.R.U32.HI R6, RZ, 0x1, R6 ;  /* 0x00000001ff067819 */ /* 0x000fe20000011606 */
[--C-:B0-----:R-:W-:Y:S02]  /*01f0*/  IMAD R12, R7, UR5, R0.reuse ;  /* 0x00000005070c7c24 */ /* 0x101fe4000f8e0200 */
[C---:B------:R-:W-:Y:S02]  /*0200*/  IMAD R7, R11.reuse, UR4, R0 ;  /* 0x000000040b077c24 */ /* 0x040fe4000f8e0200 */
[----:B------:R-:W-:-:S02]  /*0210*/  IMAD R15, R11, UR4, R12 ;  /* 0x000000040b0f7c24 */ /* 0x000fc4000f8e020c */
[----:B------:R-:W-:Y:S02]  /*0220*/  IMAD R13, R4, UR5, R7 ;  /* 0x00000005040d7c24 */ /* 0x000fe4000f8e0207 */
[----:B------:R-:W-:Y:S02]  /*0230*/  IMAD R17, R6, UR4, R12 ;  /* 0x0000000406117c24 */ /* 0x000fe4000f8e020c */
[----:B--2---:R-:W-:-:S04]  /*0240*/  IMAD.WIDE R14, R15, 0x4, R2 ;  /* 0x000000040f0e7825 */ /* 0x004fc800078e0202 */
[----:B------:R-:W-:Y:S02]  /*0250*/  IMAD.WIDE R12, R13, 0x4, R2 ;  /* 0x000000040d0c7825 */ /* 0x000fe400078e0202 */
[----:B---3--:R0:W2:Y:S02]  /*0260*/  LDG.E R14, desc[UR6][R14.64] ;  /* 0x000000060e0e7981 */ /* 0x0080a4000c1e1900 */
[----:B------:R-:W-:Y:S02]  /*0270*/  IMAD R11, R4, UR5, R0 ;  /* 0x00000005040b7c24 */ /* 0x000fe4000f8e0200 */
[----:B------:R-:W-:Y:S01]  /*0280*/  IMAD.WIDE R16, R17, 0x4, R2 ;  /* 0x0000000411107825 */ /* 0x000fe200078e0202 */
[----:B------:R-:W2:Y:S03]  /*0290*/  LDG.E R13, desc[UR6][R12.64] ;  /* 0x000000060c0d7981 */ /* 0x000ea6000c1e1900 */
[----:B------:R-:W-:-:S02]  /*02a0*/  IMAD R11, R6, UR4, R11 ;  /* 0x00000004060b7c24 */ /* 0x000fc4000f8e020b */
[----:B------:R-:W3:Y:S02]  /*02b0*/  LDG.E R17, desc[UR6][R16.64] ;  /* 0x0000000610117981 */ /* 0x000ee4000c1e1900 */
[----:B------:R-:W-:-:S06]  /*02c0*/  IMAD.WIDE R18, R11, 0x4, R2 ;  /* 0x000000040b127825 */ /* 0x000fcc00078e0202 */
[----:B------:R-:W4:Y:S01]  /*02d0*/  LDG.E R19, desc[UR6][R18.64] ;  /* 0x0000000612137981 */ /* 0x000f22000c1e1900 */
[-C--:B------:R-:W-:Y:S01]  /*02e0*/  IADD3 R11, PT, PT, R5, R10.reuse, RZ ;  /* 0x0000000a050b7210 */ /* 0x080fe20007ffe0ff */
[----:B------:R-:W-:Y:S01]  /*02f0*/  IMAD R8, R8, UR5, RZ ;  /* 0x0000000508087c24 */ /* 0x000fe2000f8e02ff */
[----:B------:R-:W1:Y:S02]  /*0300*/  LDC.64 R4, c[0x0][0x380] ;  /* 0x0000e000ff047b82 */ /* 0x000e640000000a00 */
[----:B------:R-:W-:Y:S02]  /*0310*/  ISETP.GE.U32.AND P0, PT, R11, UR8, PT ;  /* 0x000000080b007c0c */ /* 0x000fe4000bf06070 */
[C---:B------:R-:W-:Y:S01]  /*0320*/  IADD3 R11, PT, PT, R9.reuse, R10, RZ ;  /* 0x0000000a090b7210 */ /* 0x040fe20007ffe0ff */
[----:B------:R-:W-:-:S03]  /*0330*/  IMAD R9, R9, UR5, R0 ;  /* 0x0000000509097c24 */ /* 0x000fc6000f8e0200 */
[----:B0-----:R-:W-:Y:S01]  /*0340*/  IADD3 R15, PT, PT, R11, 0x1, RZ ;  /* 0x000000010b0f7810 */ /* 0x001fe20007ffe0ff */
[----:B------:R-:W-:Y:S01]  /*0350*/  IMAD R9, R8, UR8, R9 ;  /* 0x0000000808097c24 */ /* 0x000fe2000f8e0209 */
[----:B------:R-:W-:-:S05]  /*0360*/  SHF.R.U32.HI R10, RZ, 0x1, R11 ;  /* 0x00000001ff0a7819 */ /* 0x000fca000001160b */
[----:B------:R-:W-:-:S04]  /*0370*/  @P0 IADD3 R15, PT, PT, R11, RZ, RZ ;  /* 0x000000ff0b0f0210 */ /* 0x000fc80007ffe0ff */
[----:B------:R-:W-:-:S05]  /*0380*/  SHF.R.U32.HI R15, RZ, 0x1, R15 ;  /* 0x00000001ff0f7819 */ /* 0x000fca000001160f */
[----:B------:R-:W-:-:S04]  /*0390*/  IMAD R21, R15, UR5, R0 ;  /* 0x000000050f157c24 */ /* 0x000fc8000f8e0200 */
[----:B------:R-:W-:Y:S02]  /*03a0*/  IMAD R21, R6, UR4, R21 ;  /* 0x0000000406157c24 */ /* 0x000fe4000f8e0215 */
[----:B--2---:R-:W-:Y:S01]  /*03b0*/  FADD R14, R14, R13 ;  /* 0x0000000d0e0e7221 */ /* 0x004fe20000000000 */
[----:B-1----:R-:W-:-:S04]  /*03c0*/  IMAD.WIDE R12, R9, 0x4, R4 ;  /* 0x00000004090c7825 */ /* 0x002fc800078e0204 */
[----:B---3--:R-:W-:Y:S01]  /*03d0*/  FADD R14, R14, R17 ;  /* 0x000000110e0e7221 */ /* 0x008fe20000000000 */
[----:B------:R-:W-:-:S03]  /*03e0*/  IMAD R17, R10, UR5, R0 ;  /* 0x000000050a117c24 */ /* 0x000fc6000f8e0200 */
[----:B----4-:R-:W-:Y:S01]  /*03f0*/  FADD R14, R14, R19 ;  /* 0x000000130e0e7221 */ /* 0x010fe20000000000 */
[--C-:B------:R-:W-:Y:S02]  /*0400*/  IMAD R19, R10, UR5, R7.reuse ;  /* 0x000000050a137c24 */ /* 0x100fe4000f8e0207 */
[----:B------:R-:W-:Y:S02]  /*0410*/  IMAD R7, R15, UR5, R7 ;  /* 0x000000050f077c24 */ /* 0x000fe4000f8e0207 */
[----:B------:R-:W-:Y:S01]  /*0420*/  FMUL R9, R14, 0.25 ;  /* 0x3e8000000e097820 */ /* 0x000fe20000400000 */
[----:B------:R-:W-:-:S04]  /*0430*/  IMAD.WIDE R14, R19, 0x4, R2 ;  /* 0x00000004130e7825 */ /* 0x000fc800078e0202 */
[----:B------:R-:W-:Y:S01]  /*0440*/  IMAD R19, R6, UR4, R17 ;  /* 0x0000000406137c24 */ /* 0x000fe2000f8e0211 */
[----:B------:R0:W-:Y:S01]  /*0450*/  STG.E desc[UR6][R12.64], R9 ;  /* 0x000000090c007986 */ /* 0x0001e2000c101906 */
[----:B------:R-:W-:-:S03]  /*0460*/  IMAD.WIDE R16, R7, 0x4, R2 ;  /* 0x0000000407107825 */ /* 0x000fc600078e0202 */
[----:B------:R-:W2:Y:S01]  /*0470*/  LDG.E R14, desc[UR6][R14.64] ;  /* 0x000000060e0e7981 */ /* 0x000ea2000c1e1900 */
[----:B------:R-:W-:-:S03]  /*0480*/  IMAD.WIDE R6, R19, 0x4, R2 ;  /* 0x0000000413067825 */ /* 0x000fc600078e0202 */
[----:B------:R-:W2:Y:S01]  /*0490*/  LDG.E R17, desc[UR6][R16.64] ;  /* 0x0000000610117981 */ /* 0x000ea2000c1e1900 */
[----:B------:R-:W-:-:S03]  /*04a0*/  IMAD.WIDE R2, R21, 0x4, R2 ;  /* 0x0000000415027825 */ /* 0x000fc600078e0202 */
[----:B------:R-:W3:Y:S04]  /*04b0*/  LDG.E R7, desc[UR6][R6.64] ;  /* 0x0000000606077981 */ /* 0x000ee8000c1e1900 */
[----:B------:R-:W4:Y:S01]  /*04c0*/  LDG.E R3, desc[UR6][R2.64] ;  /* 0x0000000602037981 */ /* 0x000f22000c1e1900 */
[----:B------:R-:W-:-:S04]  /*04d0*/  IMAD R11, R11, UR5, R0 ;  /* 0x000000050b0b7c24 */ /* 0x000fc8000f8e0200 */
[----:B------:R-:W-:-:S04]  /*04e0*/  IMAD R11, R8, UR8, R11 ;  /* 0x00000008080b7c24 */ /* 0x000fc8000f8e020b */
[----:B------:R-:W-:-:S04]  /*04f0*/  IMAD.WIDE R4, R11, 0x4, R4 ;  /* 0x000000040b047825 */ /* 0x000fc800078e0204 */
[----:B--2---:R-:W-:-:S04]  /*0500*/  FADD R10, R14, R17 ;  /* 0x000000110e0a7221 */ /* 0x004fc80000000000 */
[----:B---3--:R-:W-:-:S04]  /*0510*/  FADD R10, R10, R7 ;  /* 0x000000070a0a7221 */ /* 0x008fc80000000000 */
[----:B----4-:R-:W-:-:S04]  /*0520*/  FADD R10, R10, R3 ;  /* 0x000000030a0a7221 */ /* 0x010fc80000000000 */
[----:B0-----:R-:W-:-:S05]  /*0530*/  FMUL R9, R10, 0.25 ;  /* 0x3e8000000a097820 */ /* 0x001fca0000400000 */
[----:B------:R-:W-:Y:S01]  /*0540*/  STG.E desc[UR6][R4.64], R9 ;  /* 0x0000000904007986 */ /* 0x000fe2000c101906 */
[----:B------:R-:W-:Y:S05]  /*0550*/  EXIT ;  /* 0x000000000000794d */ /* 0x000fea0003800000 */
.L_x_42:
        /* <DEDUP_REMOVED lines=10> */
.L_x_45:


//--------------------- .nv.shared._Z24kernel_doublesizebysharePfS_iiiii --------------------------
	.section	.nv.shared._Z24kernel_doublesizebysharePfS_iiiii,"aw",@nobits
	.sectionflags	@""
	.align	16
	.zero		1024


//--------------------- .nv.shared.reserved.0     --------------------------
	.section	.nv.shared.reserved.0,"aw",@nobits
	.weak		__nv_reservedSMEM_offset_0_alias
	.size		__nv_reservedSMEM_offset_0_alias, 0, 64
	.other		__nv_reservedSMEM_offset_0_alias,@"STO_CUDA_RESERVED_SHARED STV_DEFAULT"
__nv_reservedSMEM_offset_0_alias:
	.zero		0
	.zero		64


//--------------------- .nv.shared._Z17kernel_doublesizePfS_iiii --------------------------
	.section	.nv.shared._Z17kernel_doublesizePfS_iiii,"aw",@nobits
	.sectionflags	@""
	.align	16
	.zero		1024


//--------------------- .nv.shared._Z22kernel_doublesize_dim3PfS_iii --------------------------
	.section	.nv.shared._Z22kernel_doublesize_dim3PfS_iii,"aw",@nobits
	.sectionflags	@""
	.align	16
	.zero		1024


//--------------------- .nv.constant0._Z24kernel_doublesizebysharePfS_iiiii --------------------------
	.section	.nv.constant0._Z24kernel_doublesizebysharePfS_iiiii,"a",@progbits
	.sectionflags	@""
	.align	4
.nv.constant0._Z24kernel_doublesizebysharePfS_iiiii:
	.zero		932


//--------------------- .nv.constant0._Z17kernel_doublesizePfS_iiii --------------------------
	.section	.nv.constant0._Z17kernel_doublesizePfS_iiii,"a",@progbits
	.sectionflags	@""
	.align	4
.nv.constant0._Z17kernel_doublesizePfS_iiii:
	.zero		928


//--------------------- .nv.constant0._Z22kernel_doublesize_dim3PfS_iii --------------------------
	.section	.nv.constant0._Z22kernel_doublesize_dim3PfS_iii,"a",@progbits
	.sectionflags	@""
	.align	4
.nv.constant0._Z22kernel_doublesize_dim3PfS_iii:
	.zero		924


//--------------------- SYMBOLS --------------------------

	.type		.nv.reservedSmem.offset0,@object
	.size		.nv.reservedSmem.offset0,0x4
	.type		.nv.reservedSmem.cap,@object
	.size		.nv.reservedSmem.cap,0x4
